	.target	sm_90a

	.elftype	@"ET_EXEC"


//--------------------- .note.nv.tkinfo           --------------------------
	.section	.note.nv.tkinfo,"",@"SHT_NOTE"
	.sectionflags	@"SHF_NOTE_NV_TKINFO"
	.tkinfo
        /*0018*/ 	.word	0x00000002
        /*0030*/ 	.string	""
        /*0030*/ 	.string	"ptxas"
        /*0030*/ 	.string	"Cuda compilation tools, release 13.0, V13.0.88"
        /*0030*/ 	.string	"Build cuda_13.0.r13.0/compiler.36424714_0"
        /*0030*/ 	.string	"-v  -suppress-debug-info  -lineinfo  -arch sm_90a "



//--------------------- .note.nv.cuinfo           --------------------------
	.section	.note.nv.cuinfo,"",@"SHT_NOTE"
	.sectionflags	@"SHF_NOTE_NV_CUINFO"
        /*0018*/ 	.short	0x0002
        /*001a*/ 	.short	0x005a
        /*001c*/ 	.short	0x0082
	.zero		2


//--------------------- .nv.info                  --------------------------
	.section	.nv.info,"",@"SHT_CUDA_INFO"
	.align	4


	//----- nvinfo : EIATTR_REGCOUNT
	.align		4
        /*0000*/ 	.byte	0x04, 0x2f
        /*0002*/ 	.short	(.L_1 - .L_0)
	.align		4
.L_0:
        /*0004*/ 	.word	index@(gluon_wgmma)
        /*0008*/ 	.word	0x0000005a


	//----- nvinfo : EIATTR_FRAME_SIZE
	.align		4
.L_1:
        /*000c*/ 	.byte	0x04, 0x11
        /*000e*/ 	.short	(.L_3 - .L_2)
	.align		4
.L_2:
        /*0010*/ 	.word	index@(gluon_wgmma)
        /*0014*/ 	.word	0x00000000


	//----- nvinfo : EIATTR_MIN_STACK_SIZE
	.align		4
.L_3:
        /*0018*/ 	.byte	0x04, 0x12
        /*001a*/ 	.short	(.L_5 - .L_4)
	.align		4
.L_4:
        /*001c*/ 	.word	index@(gluon_wgmma)
        /*0020*/ 	.word	0x00000000
.L_5:


//--------------------- .nv.compat                --------------------------
	.section	.nv.compat,"",@"SHT_CUDA_COMPAT_INFO"
	.align	4
        /*0000*/ 	.byte	0x02, 0x09, 0x01, 0x00, 0x02, 0x02, 0x04, 0x00, 0x02, 0x05, 0x05, 0x00, 0x03, 0x07, 0x01, 0x01
        /*0010*/ 	.byte	0x02, 0x03, 0x03, 0x00, 0x02, 0x06, 0x01, 0x00, 0x04, 0x0b, 0x08, 0x00, 0x00, 0x00, 0x00, 0x00
        /*0020*/ 	.byte	0x00, 0x00, 0x00, 0x00


//--------------------- .nv.info.gluon_wgmma      --------------------------
	.section	.nv.info.gluon_wgmma,"",@"SHT_CUDA_INFO"
	.sectionflags	@""
	.align	4


	//----- nvinfo : EIATTR_CUDA_API_VERSION
	.align		4
        /*0000*/ 	.byte	0x04, 0x37
        /*0002*/ 	.short	(.L_7 - .L_6)
.L_6:
        /*0004*/ 	.word	0x00000082


	//----- nvinfo : EIATTR_KPARAM_INFO
	.align		4
.L_7:
        /*0008*/ 	.byte	0x04, 0x17
        /*000a*/ 	.short	(.L_9 - .L_8)
.L_8:
        /*000c*/ 	.word	0x00000000
        /*0010*/ 	.short	0x000a
        /*0012*/ 	.short	0x0048
        /*0014*/ 	.byte	0x00, 0xf4, 0x21, 0x00


	//----- nvinfo : EIATTR_KPARAM_INFO
	.align		4
.L_9:
        /*0018*/ 	.byte	0x04, 0x17
        /*001a*/ 	.short	(.L_11 - .L_10)
.L_10:
        /*001c*/ 	.word	0x00000000
        /*0020*/ 	.short	0x0009
        /*0022*/ 	.short	0x0040
        /*0024*/ 	.byte	0x00, 0xf4, 0x21, 0x00


	//----- nvinfo : EIATTR_KPARAM_INFO
	.align		4
.L_11:
        /*0028*/ 	.byte	0x04, 0x17
        /*002a*/ 	.short	(.L_13 - .L_12)
.L_12:
        /*002c*/ 	.word	0x00000000
        /*0030*/ 	.short	0x0008
        /*0032*/ 	.short	0x0038
        /*0034*/ 	.byte	0x00, 0xf0, 0x21, 0x00


	//----- nvinfo : EIATTR_KPARAM_INFO
	.align		4
.L_13:
        /*0038*/ 	.byte	0x04, 0x17
        /*003a*/ 	.short	(.L_15 - .L_14)
.L_14:
        /*003c*/ 	.word	0x00000000
        /*0040*/ 	.short	0x0007
        /*0042*/ 	.short	0x0030
        /*0044*/ 	.byte	0x00, 0xf0, 0x21, 0x00


	//----- nvinfo : EIATTR_KPARAM_INFO
	.align		4
.L_15:
        /*0048*/ 	.byte	0x04, 0x17
        /*004a*/ 	.short	(.L_17 - .L_16)
.L_16:
        /*004c*/ 	.word	0x00000000
        /*0050*/ 	.short	0x0006
        /*0052*/ 	.short	0x0028
        /*0054*/ 	.byte	0x00, 0xf0, 0x21, 0x00


	//----- nvinfo : EIATTR_KPARAM_INFO
	.align		4
.L_17:
        /*0058*/ 	.byte	0x04, 0x17
        /*005a*/ 	.short	(.L_19 - .L_18)
.L_18:
        /*005c*/ 	.word	0x00000000
        /*0060*/ 	.short	0x0005
        /*0062*/ 	.short	0x0020
        /*0064*/ 	.byte	0x00, 0xf0, 0x11, 0x00


	//----- nvinfo : EIATTR_KPARAM_INFO
	.align		4
.L_19:
        /*0068*/ 	.byte	0x04, 0x17
        /*006a*/ 	.short	(.L_21 - .L_20)
.L_20:
        /*006c*/ 	.word	0x00000000
        /*0070*/ 	.short	0x0004
        /*0072*/ 	.short	0x001c
        /*0074*/ 	.byte	0x00, 0xf0, 0x11, 0x00


	//----- nvinfo : EIATTR_KPARAM_INFO
	.align		4
.L_21:
        /*0078*/ 	.byte	0x04, 0x17
        /*007a*/ 	.short	(.L_23 - .L_22)
.L_22:
        /*007c*/ 	.word	0x00000000
        /*0080*/ 	.short	0x0003
        /*0082*/ 	.short	0x0018
        /*0084*/ 	.byte	0x00, 0xf0, 0x11, 0x00


	//----- nvinfo : EIATTR_KPARAM_INFO
	.align		4
.L_23:
        /*0088*/ 	.byte	0x04, 0x17
        /*008a*/ 	.short	(.L_25 - .L_24)
.L_24:
        /*008c*/ 	.word	0x00000000
        /*0090*/ 	.short	0x0002
        /*0092*/ 	.short	0x0010
        /*0094*/ 	.byte	0x00, 0xf4, 0x21, 0x00


	//----- nvinfo : EIATTR_KPARAM_INFO
	.align		4
.L_25:
        /*0098*/ 	.byte	0x04, 0x17
        /*009a*/ 	.short	(.L_27 - .L_26)
.L_26:
        /*009c*/ 	.word	0x00000000
        /*00a0*/ 	.short	0x0001
        /*00a2*/ 	.short	0x0008
        /*00a4*/ 	.byte	0x00, 0xf4, 0x21, 0x00


	//----- nvinfo : EIATTR_KPARAM_INFO
	.align		4
.L_27:
        /*00a8*/ 	.byte	0x04, 0x17
        /*00aa*/ 	.short	(.L_29 - .L_28)
.L_28:
        /*00ac*/ 	.word	0x00000000
        /*00b0*/ 	.short	0x0000
        /*00b2*/ 	.short	0x0000
        /*00b4*/ 	.byte	0x00, 0xf4, 0x21, 0x00


	//----- nvinfo : EIATTR_SPARSE_MMA_MASK
	.align		4
.L_29:
        /*00b8*/ 	.byte	0x03, 0x50
        /*00ba*/ 	.short	0x0000


	//----- nvinfo : EIATTR_MAXREG_COUNT
	.align		4
        /*00bc*/ 	.byte	0x03, 0x1b
        /*00be*/ 	.short	0x00ff


	//----- nvinfo : EIATTR_NUM_BARRIERS
	.align		4
        /*00c0*/ 	.byte	0x02, 0x4c
        /*00c2*/ 	.byte	0x01
	.zero		1


	//----- nvinfo : EIATTR_MERCURY_ISA_VERSION
	.align		4
        /*00c4*/ 	.byte	0x03, 0x5f
        /*00c6*/ 	.short	0x0101


	//----- nvinfo : EIATTR_INT_WARP_WIDE_INSTR_OFFSETS
	.align		4
        /*00c8*/ 	.byte	0x04, 0x31
        /*00ca*/ 	.short	(.L_31 - .L_30)


	//   ....[0]....
.L_30:
        /*00cc*/ 	.word	0x00001300


	//   ....[1]....
        /*00d0*/ 	.word	0x00001320


	//   ....[2]....
        /*00d4*/ 	.word	0x00001330


	//   ....[3]....
        /*00d8*/ 	.word	0x00001340


	//   ....[4]....
        /*00dc*/ 	.word	0x00001450


	//   ....[5]....
        /*00e0*/ 	.word	0x00001970


	//   ....[6]....
        /*00e4*/ 	.word	0x00001980


	//   ....[7]....
        /*00e8*/ 	.word	0x000019f0


	//   ....[8]....
        /*00ec*/ 	.word	0x00001a00


	//   ....[9]....
        /*00f0*/ 	.word	0x00002180


	//   ....[10]....
        /*00f4*/ 	.word	0x00002190


	//----- nvinfo : EIATTR_COOP_GROUP_MASK_REGIDS
	.align		4
.L_31:
        /*00f8*/ 	.byte	0x04, 0x29
        /*00fa*/ 	.short	(.L_33 - .L_32)


	//   ....[0]....
.L_32:
        /*00fc*/ 	.word	0xffffffff


	//   ....[1]....
        /*0100*/ 	.word	0xffffffff


	//   ....[2]....
        /*0104*/ 	.word	0xffffffff


	//----- nvinfo : EIATTR_COOP_GROUP_INSTR_OFFSETS
	.align		4
.L_33:
        /*0108*/ 	.byte	0x04, 0x28
        /*010a*/ 	.short	(.L_35 - .L_34)


	//   ....[0]....
.L_34:
        /*010c*/ 	.word	0x00000150


	//   ....[1]....
        /*0110*/ 	.word	0x00000720


	//   ....[2]....
        /*0114*/ 	.word	0x00000cd0


	//----- nvinfo : EIATTR_MBARRIER_INSTR_OFFSETS
	.align		4
.L_35:
        /*0118*/ 	.byte	0x04, 0x39
        /*011a*/ 	.short	(.L_37 - .L_36)


	//   ....[0]....
.L_36:
        /*011c*/ 	.word	0x000014b0
        /*0120*/ 	.word	0x000000ff
        /*0124*/ 	.word	0x00040000
        /*0128*/ 	.short	0x0100
        /*012a*/ 	.byte	0x07
	.zero		1


	//   ....[1]....
        /*012c*/ 	.word	0x00001630
        /*0130*/ 	.word	0x000000ff
        /*0134*/ 	.word	0x00040008
        /*0138*/ 	.short	0x0100
        /*013a*/ 	.byte	0x07
	.zero		1


	//   ....[2]....
        /*013c*/ 	.word	0x00001650
        /*0140*/ 	.word	0x000000ff
        /*0144*/ 	.word	0x00040010
        /*0148*/ 	.short	0x0100
        /*014a*/ 	.byte	0x07
	.zero		1


	//   ....[3]....
        /*014c*/ 	.word	0x00001670
        /*0150*/ 	.word	0x000000ff
        /*0154*/ 	.word	0x00040018
        /*0158*/ 	.short	0x0100
        /*015a*/ 	.byte	0x07
	.zero		1


	//   ....[4]....
        /*015c*/ 	.word	0x00001ab0
        /*0160*/ 	.word	0x000000ff
        /*0164*/ 	.word	0x00040000
        /*0168*/ 	.short	0x010a
        /*016a*/ 	.byte	0x05
	.zero		1


	//   ....[5]....
        /*016c*/ 	.word	0x00001f10
        /*0170*/ 	.word	0x000000ff
        /*0174*/ 	.word	0x00040000
        /*0178*/ 	.short	0x0108
        /*017a*/ 	.byte	0x07
	.zero		1


	//   ....[6]....
        /*017c*/ 	.word	0x00002030
        /*0180*/ 	.word	0x000000ff
        /*0184*/ 	.word	0x00040008
        /*0188*/ 	.short	0x0108
        /*018a*/ 	.byte	0x07
	.zero		1


	//   ....[7]....
        /*018c*/ 	.word	0x00002110
        /*0190*/ 	.word	0x000000ff
        /*0194*/ 	.word	0x00040010
        /*0198*/ 	.short	0x0108
        /*019a*/ 	.byte	0x07
	.zero		1


	//   ....[8]....
        /*019c*/ 	.word	0x000021a0
        /*01a0*/ 	.word	0x000000ff
        /*01a4*/ 	.word	0x00040018
        /*01a8*/ 	.short	0x0108
        /*01aa*/ 	.byte	0x07
	.zero		1


	//   ....[9]....
        /*01ac*/ 	.word	0x000022d0
        /*01b0*/ 	.word	0x000000ff
        /*01b4*/ 	.word	0x00040000
        /*01b8*/ 	.short	0x010a
        /*01ba*/ 	.byte	0x05
	.zero		1


	//----- nvinfo : EIATTR_NUM_MBARRIERS
	.align		4
.L_37:
        /*01bc*/ 	.byte	0x03, 0x38
        /*01be*/ 	.short	0x0004


	//----- nvinfo : EIATTR_EXIT_INSTR_OFFSETS
	.align		4
        /*01c0*/ 	.byte	0x04, 0x1c
        /*01c2*/ 	.short	(.L_39 - .L_38)


	//   ....[0]....
.L_38:
        /*01c4*/ 	.word	0x000022c0


	//----- nvinfo : EIATTR_REQNTID
	.align		4
.L_39:
        /*01c8*/ 	.byte	0x04, 0x10
        /*01ca*/ 	.short	(.L_41 - .L_40)
.L_40:
        /*01cc*/ 	.word	0x00000100
        /*01d0*/ 	.word	0x00000001
        /*01d4*/ 	.word	0x00000001


	//----- nvinfo : EIATTR_CRS_STACK_SIZE
	.align		4
.L_41:
        /*01d8*/ 	.byte	0x04, 0x1e
        /*01da*/ 	.short	(.L_43 - .L_42)
.L_42:
        /*01dc*/ 	.word	0x00000000


	//----- nvinfo : EIATTR_CBANK_PARAM_SIZE
	.align		4
.L_43:
        /*01e0*/ 	.byte	0x03, 0x19
        /*01e2*/ 	.short	0x0050


	//----- nvinfo : EIATTR_PARAM_CBANK
	.align		4
        /*01e4*/ 	.byte	0x04, 0x0a
        /*01e6*/ 	.short	(.L_45 - .L_44)
	.align		4
.L_44:
        /*01e8*/ 	.word	index@(.nv.constant0.gluon_wgmma)
        /*01ec*/ 	.short	0x0210
        /*01ee*/ 	.short	0x0050


	//----- nvinfo : EIATTR_SW_WAR
	.align		4
.L_45:
        /*01f0*/ 	.byte	0x04, 0x36
        /*01f2*/ 	.short	(.L_47 - .L_46)
.L_46:
        /*01f4*/ 	.word	0x00000008
.L_47:


//--------------------- .nv.callgraph             --------------------------
	.section	.nv.callgraph,"",@"SHT_CUDA_CALLGRAPH"
	.align	4
	.sectionentsize	8
	.align		4
        /*0000*/ 	.word	0x00000000
	.align		4
        /*0004*/ 	.word	0xffffffff
	.align		4
        /*0008*/ 	.word	0x00000000
	.align		4
        /*000c*/ 	.word	0xfffffffe
	.align		4
        /*0010*/ 	.word	0x00000000
	.align		4
        /*0014*/ 	.word	0xfffffffd
	.align		4
        /*0018*/ 	.word	0x00000000
	.align		4
        /*001c*/ 	.word	0xfffffffc


//--------------------- .text.gluon_wgmma         --------------------------
	.section	.text.gluon_wgmma,"ax",@progbits
	.align	128
        .global         gluon_wgmma
        .type           gluon_wgmma,@function
        .size           gluon_wgmma,(.L_x_52 - gluon_wgmma)
        .other          gluon_wgmma,@"STO_CUDA_ENTRY STV_DEFAULT"
gluon_wgmma:
.text.gluon_wgmma:
[----:B------:R-:W-:Y:S01]  /*0000*/  LDC R1, c[0x0][0x28] ;  /* 0x00000a00ff017b82 */ /* 0x000fe20000000800 */
[----:B------:R-:W1:Y:S07]  /*0010*/  S2R R0, SR_TID.X ;  /* 0x0000000000007919 */ /* 0x000e6e0000002100 */
[----:B------:R-:W2:Y:S01]  /*0020*/  S2UR UR4, SR_CgaCtaId ;  /* 0x00000000000479c3 */ /* 0x000ea20000008800 */
[----:B------:R-:W-:Y:S01]  /*0030*/  UMOV UR7, 0x400 ;  /* 0x0000040000077882 */ /* 0x000fe20000000000 */
[----:B------:R-:W-:Y:S01]  /*0040*/  ULDC UR6, c[0x0][0xc] ;  /* 0x0000030000067ab9 */ /* 0x000fe20000000800 */
[----:B------:R-:W-:Y:S01]  /*0050*/  ULDC.64 UR16, c[0x0][0x250] ;  /* 0x0000940000107ab9 */ /* 0x000fe20000000a00 */
[----:B------:R-:W-:Y:S04]  /*0060*/  BSSY B0, `(.L_x_0) ;  /* 0x000001e000007945 */ /* 0x000fe80003800000 */
[----:B------:R-:W3:Y:S08]  /*0070*/  LDC R4, c[0x0][0x228] ;  /* 0x00008a00ff047b82 */ /* 0x000ef00000000800 */
[----:B------:R-:W4:Y:S08]  /*0080*/  LDC R15, c[0x0][0x230] ;  /* 0x00008c00ff0f7b82 */ /* 0x000f300000000800 */
[----:B------:R-:W-:Y:S01]  /*0090*/  S2UR UR32, SR_CTAID.Y ;  /* 0x00000000002079c3 */ /* 0x000fe20000002600 */
[----:B--2---:R-:W-:-:S03]  /*00a0*/  ULEA UR7, UR4, UR7, 0x18 ;  /* 0x0000000704077291 */ /* 0x004fc6000f8ec03f */
[----:B------:R-:W-:Y:S01]  /*00b0*/  ULDC UR4, c[0x0][0x10] ;  /* 0x0000040000047ab9 */ /* 0x000fe20000000800 */
[----:B-1----:R-:W-:-:S03]  /*00c0*/  LOP3.LUT R6, R0, 0xff, RZ, 0xc0, !PT ;  /* 0x000000ff00067812 */ /* 0x002fc600078ec0ff */
[----:B------:R-:W1:Y:S01]  /*00d0*/  S2UR UR5, SR_CTAID.Z ;  /* 0x00000000000579c3 */ /* 0x000e620000002700 */
[----:B---3--:R-:W-:Y:S01]  /*00e0*/  VIADD R4, R4, 0xffffffff ;  /* 0xffffffff04047836 */ /* 0x008fe20000000000 */
[C---:B------:R-:W-:Y:S02]  /*00f0*/  ISETP.GE.U32.AND P0, PT, R6.reuse, 0x20, PT ;  /* 0x000000200600780c */ /* 0x040fe40003f06070 */
[C---:B------:R-:W-:Y:S02]  /*0100*/  ISETP.NE.U32.AND P2, PT, R6.reuse, RZ, PT ;  /* 0x000000ff0600720c */ /* 0x040fe40003f45070 */
[----:B------:R-:W-:Y:S02]  /*0110*/  LEA R14, R6, UR7, 0x2 ;  /* 0x00000007060e7c11 */ /* 0x000fe4000f8e10ff */
[----:B------:R-:W2:Y:S01]  /*0120*/  S2UR UR33, SR_CTAID.X ;  /* 0x00000000002179c3 */ /* 0x000ea20000002500 */
[----:B----4-:R-:W-:-:S06]  /*0130*/  VIADD R12, R15, 0xffffffff ;  /* 0xffffffff0f0c7836 */ /* 0x010fcc0000000000 */
[----:B------:R3:W-:Y:S01]  /*0140*/  @!P0 STS [R14], RZ ;  /* 0x000000ff0e008388 */ /* 0x0007e20000000800 */
[----:B------:R-:W-:-:S03]  /*0150*/  NOP ;  /* 0x0000000000007918 */ /* 0x000fc60000000000 */
[----:B------:R3:W-:Y:S01]  /*0160*/  @!P2 STS [UR7+0x24], R4 ;  /* 0x00002404ff00a988 */ /* 0x0007e20008000807 */
[----:B-1----:R-:W-:-:S03]  /*0170*/  UIMAD UR4, UR5, UR4, UR32 ;  /* 0x00000004050472a4 */ /* 0x002fc6000f8e0220 */
[----:B------:R3:W-:Y:S01]  /*0180*/  @!P2 STS [UR7+0x20], R12 ;  /* 0x0000200cff00a988 */ /* 0x0007e20008000807 */
[----:B--2---:R-:W-:-:S04]  /*0190*/  UIMAD UR4, UR4, UR6, UR33 ;  /* 0x00000006040472a4 */ /* 0x004fc8000f8e0221 */
[----:B------:R-:W-:-:S04]  /*01a0*/  UIMAD UR4, UR4, 0x180, URZ ;  /* 0x00000180040478a4 */ /* 0x000fc8000f8e023f */
[----:B------:R-:W-:-:S04]  /*01b0*/  UIADD3 UR12, UP0, UR4, UR16, URZ ;  /* 0x00000010040c7290 */ /* 0x000fc8000ff1e03f */
[----:B------:R-:W-:Y:S01]  /*01c0*/  ULEA.HI.X.SX32 UR13, UR4, UR17, 0x1, UP0 ;  /* 0x00000011040d7291 */ /* 0x000fe200080f0e3f */
[----:B---3--:R-:W-:Y:S11]  /*01d0*/  @P2 BRA `(.L_x_1) ;  /* 0x0000000000182947 */ /* 0x008ff60003800000 */
[----:B------:R-:W1:Y:S01]  /*01e0*/  LDS R2, [UR7+0x8] ;  /* 0x00000807ff027984 */ /* 0x000e620008000800 */
[----:B------:R-:W2:Y:S01]  /*01f0*/  LDC.64 R8, c[0x0][0x210] ;  /* 0x00008400ff087b82 */ /* 0x000ea20000000a00 */
[----:B------:R-:W-:Y:S02]  /*0200*/  IMAD.MOV.U32 R3, RZ, RZ, 0x70 ;  /* 0x00000070ff037424 */ /* 0x000fe400078e00ff */
[----:B--2---:R2:W-:Y:S03]  /*0210*/  STS.64 [UR7], R8 ;  /* 0x00000008ff007988 */ /* 0x0045e60008000a07 */
[----:B-1----:R-:W-:-:S05]  /*0220*/  LOP3.LUT R2, R2, 0x10, R3, 0xd8, !PT ;  /* 0x0000001002027812 */ /* 0x002fca00078ed803 */
[----:B------:R2:W-:Y:S02]  /*0230*/  STS [UR7+0x8], R2 ;  /* 0x00000802ff007988 */ /* 0x0005e40008000807 */
.L_x_1:
[----:B------:R-:W-:Y:S05]  /*0240*/  BSYNC B0 ;  /* 0x0000000000007941 */ /* 0x000fea0003800000 */
.L_x_0:
[----:B------:R-:W-:Y:S04]  /*0250*/  BSSY B0, `(.L_x_2) ;  /* 0x000000a000007945 */ /* 0x000fe80003800000 */
[----:B------:R-:W-:Y:S05]  /*0260*/  @P2 BRA `(.L_x_3) ;  /* 0x0000000000202947 */ /* 0x000fea0003800000 */
[----:B--2---:R-:W1:Y:S01]  /*0270*/  LDS R2, [UR7+0x34] ;  /* 0x00003407ff027984 */ /* 0x004e620008000800 */
[----:B------:R-:W-:Y:S02]  /*0280*/  IMAD.MOV.U32 R3, RZ, RZ, 0x3f000000 ;  /* 0x3f000000ff037424 */ /* 0x000fe400078e00ff */
[----:B------:R-:W-:Y:S01]  /*0290*/  @!P2 IMAD.MOV.U32 R5, RZ, RZ, 0x7f ;  /* 0x0000007fff05a424 */ /* 0x000fe200078e00ff */
[----:B------:R-:W2:Y:S02]  /*02a0*/  @!P2 LDS R8, [UR7+0x38] ;  /* 0x00003807ff08a984 */ /* 0x000ea40008000800 */
[----:B-1----:R-:W-:Y:S02]  /*02b0*/  LOP3.LUT R2, R2, 0xff000000, R3, 0xb8, !PT ;  /* 0xff00000002027812 */ /* 0x002fe400078eb803 */
[----:B--2---:R-:W-:-:S03]  /*02c0*/  @!P2 LOP3.LUT R3, R8, 0xff, R5, 0xb8, !PT ;  /* 0x000000ff0803a812 */ /* 0x004fc600078eb805 */
[----:B------:R1:W-:Y:S04]  /*02d0*/  STS [UR7+0x34], R2 ;  /* 0x00003402ff007988 */ /* 0x0003e80008000807 */
[----:B------:R1:W-:Y:S02]  /*02e0*/  @!P2 STS [UR7+0x38], R3 ;  /* 0x00003803ff00a988 */ /* 0x0003e40008000807 */
.L_x_3:
[----:B------:R-:W-:Y:S05]  /*02f0*/  BSYNC B0 ;  /* 0x0000000000007941 */ /* 0x000fea0003800000 */
.L_x_2:
[----:B------:R-:W-:Y:S04]  /*0300*/  BSSY B0, `(.L_x_4) ;  /* 0x000000e000007945 */ /* 0x000fe80003800000 */
[----:B------:R-:W-:Y:S05]  /*0310*/  @P2 BRA `(.L_x_5) ;  /* 0x0000000000302947 */ /* 0x000fea0003800000 */
[----:B-1----:R-:W1:Y:S01]  /*0320*/  LDS R3, [UR7+0x34] ;  /* 0x00003407ff037984 */ /* 0x002e620008000800 */
[----:B------:R-:W3:Y:S03]  /*0330*/  LDC.64 R10, c[0x0][0x238] ;  /* 0x00008e00ff0a7b82 */ /* 0x000ee60000000a00 */
[----:B--2---:R-:W2:Y:S01]  /*0340*/  LDS R2, [UR7+0x1c] ;  /* 0x00001c07ff027984 */ /* 0x004ea20008000800 */
[C---:B---3--:R-:W-:Y:S01]  /*0350*/  SHF.L.U64.HI R8, R10.reuse, 0x1, R11 ;  /* 0x000000010a087819 */ /* 0x048fe2000001020b */
[----:B------:R-:W-:-:S03]  /*0360*/  IMAD.SHL.U32 R5, R10, 0x2, RZ ;  /* 0x000000020a057824 */ /* 0x000fc600078e00ff */
[--C-:B------:R-:W-:Y:S02]  /*0370*/  SHF.R.U32.HI R7, RZ, 0x4, R8.reuse ;  /* 0x00000004ff077819 */ /* 0x100fe40000011608 */
[----:B------:R-:W-:-:S05]  /*0380*/  SHF.R.U64 R5, R5, 0x4, R8 ;  /* 0x0000000405057819 */ /* 0x000fca0000001208 */
[----:B------:R3:W-:Y:S01]  /*0390*/  STS [UR7+0xc], R5 ;  /* 0x00000c05ff007988 */ /* 0x0007e20008000807 */
[----:B-1----:R-:W-:Y:S02]  /*03a0*/  LOP3.LUT R3, R3, 0x7, RZ, 0xb8, !PT ;  /* 0x0000000703037812 */ /* 0x002fe400078eb8ff */
[----:B--2---:R-:W-:-:S03]  /*03b0*/  LOP3.LUT R2, R2, 0xf, R7, 0xb8, !PT ;  /* 0x0000000f02027812 */ /* 0x004fc600078eb807 */
[----:B------:R3:W-:Y:S04]  /*03c0*/  STS [UR7+0x34], R3 ;  /* 0x00003403ff007988 */ /* 0x0007e80008000807 */
[----:B------:R3:W-:Y:S02]  /*03d0*/  STS [UR7+0x1c], R2 ;  /* 0x00001c02ff007988 */ /* 0x0007e40008000807 */
.L_x_5:
[----:B------:R-:W-:Y:S05]  /*03e0*/  BSYNC B0 ;  /* 0x0000000000007941 */ /* 0x000fea0003800000 */
.L_x_4:
[----:B------:R-:W-:Y:S04]  /*03f0*/  BSSY B1, `(.L_x_6) ;  /* 0x000001b000017945 */ /* 0x000fe80003800000 */
[----:B------:R-:W-:Y:S01]  /*0400*/  BSSY B0, `(.L_x_7) ;  /* 0x0000016000007945 */ /* 0x000fe20003800000 */
[----:B------:R-:W-:-:S03]  /*0410*/  IMAD.MOV.U32 R10, RZ, RZ, RZ ;  /* 0x000000ffff0a7224 */ /* 0x000fc600078e00ff */
[----:B------:R-:W-:Y:S05]  /*0420*/  @P2 BRA `(.L_x_8) ;  /* 0x0000000000202947 */ /* 0x000fea0003800000 */
[----:B-123--:R-:W1:Y:S02]  /*0430*/  LDS R2, [UR7+0x34] ;  /* 0x00003407ff027984 */ /* 0x00ee640008000800 */
[----:B-1----:R-:W-:-:S05]  /*0440*/  LOP3.LUT R2, R2, 0x38, RZ, 0xb8, !PT ;  /* 0x0000003802027812 */ /* 0x002fca00078eb8ff */
[----:B------:R1:W-:Y:S01]  /*0450*/  STS [UR7+0x34], R2 ;  /* 0x00003402ff007988 */ /* 0x0003e20008000807 */
[----:B------:R-:W-:Y:S05]  /*0460*/  @P2 BRA `(.L_x_9) ;  /* 0x0000000000202947 */ /* 0x000fea0003800000 */
[----:B-1----:R-:W1:Y:S01]  /*0470*/  LDS R2, [UR7+0x8] ;  /* 0x00000807ff027984 */ /* 0x002e620008000800 */
[----:B------:R-:W-:-:S05]  /*0480*/  IMAD.MOV.U32 R3, RZ, RZ, 0x780 ;  /* 0x00000780ff037424 */ /* 0x000fca00078e00ff */
[----:B-1----:R-:W-:-:S05]  /*0490*/  LOP3.LUT R2, R2, 0x500, R3, 0xd8, !PT ;  /* 0x0000050002027812 */ /* 0x002fca00078ed803 */
[----:B------:R4:W-:Y:S02]  /*04a0*/  STS [UR7+0x8], R2 ;  /* 0x00000802ff007988 */ /* 0x0009e40008000807 */
.L_x_8:
[----:B------:R-:W-:Y:S05]  /*04b0*/  @P2 BRA `(.L_x_10) ;  /* 0x0000000000282947 */ /* 0x000fea0003800000 */
[----:B-1234-:R-:W1:Y:S02]  /*04c0*/  LDS R2, [UR7+0x8] ;  /* 0x00000807ff027984 */ /* 0x01ee640008000800 */
[----:B-1----:R-:W-:-:S05]  /*04d0*/  LOP3.LUT R2, R2, 0x1800, RZ, 0xb8, !PT ;  /* 0x0000180002027812 */ /* 0x002fca00078eb8ff */
[----:B------:R2:W-:Y:S02]  /*04e0*/  STS [UR7+0x8], R2 ;  /* 0x00000802ff007988 */ /* 0x0005e40008000807 */
.L_x_9:
[----:B------:R-:W-:Y:S05]  /*04f0*/  @P2 BREAK B0 ;  /* 0x0000000000002942 */ /* 0x000fea0003800000 */
[----:B------:R-:W-:Y:S05]  /*0500*/  @P2 BRA `(.L_x_11) ;  /* 0x0000000000242947 */ /* 0x000fea0003800000 */
[----:B------:R-:W3:Y:S01]  /*0510*/  LDS R3, [UR7+0x8] ;  /* 0x00000807ff037984 */ /* 0x000ee20008000800 */
[----:B-12---:R-:W-:-:S05]  /*0520*/  IMAD.MOV.U32 R2, RZ, RZ, 0x6000 ;  /* 0x00006000ff027424 */ /* 0x006fca00078e00ff */
[----:B---3--:R-:W-:-:S04]  /*0530*/  LOP3.LUT R2, R3, 0x6000, R2, 0xd8, !PT ;  /* 0x0000600003027812 */ /* 0x008fc800078ed802 */
[----:B------:R-:W-:-:S05]  /*0540*/  LOP3.LUT R2, R2, 0x400000, RZ, 0xb8, !PT ;  /* 0x0040000002027812 */ /* 0x000fca00078eb8ff */
[----:B------:R5:W-:Y:S02]  /*0550*/  STS [UR7+0x8], R2 ;  /* 0x00000802ff007988 */ /* 0x000be40008000807 */
.L_x_10:
[----:B------:R-:W-:Y:S05]  /*0560*/  BSYNC B0 ;  /* 0x0000000000007941 */ /* 0x000fea0003800000 */
.L_x_7:
[----:B-12345:R-:W1:Y:S02]  /*0570*/  @!P2 LDS R2, [UR7+0x8] ;  /* 0x00000807ff02a984 */ /* 0x03ee640008000800 */
[----:B-1----:R-:W-:-:S05]  /*0580*/  @!P2 LOP3.LUT R2, R2, 0x8000, RZ, 0xb8, !PT ;  /* 0x000080000202a812 */ /* 0x002fca00078eb8ff */
[----:B------:R3:W-:Y:S02]  /*0590*/  @!P2 STS [UR7+0x8], R2 ;  /* 0x00000802ff00a988 */ /* 0x0007e40008000807 */
.L_x_11:
[----:B------:R-:W-:Y:S05]  /*05a0*/  BSYNC B1 ;  /* 0x0000000000017941 */ /* 0x000fea0003800000 */
.L_x_6:
[----:B------:R-:W-:Y:S05]  /*05b0*/  WARPSYNC.ALL ;  /* 0x0000000000007948 */ /* 0x000fea0003800000 */
[----:B------:R-:W4:Y:S02]  /*05c0*/  LDC R5, c[0x0][0x22c] ;  /* 0x00008b00ff057b82 */ /* 0x000f240000000800 */
[----:B----4-:R-:W-:Y:S01]  /*05d0*/  VIADD R5, R5, 0xffffffff ;  /* 0xffffffff05057836 */ /* 0x010fe20000000000 */
[----:B------:R-:W-:Y:S06]  /*05e0*/  @P0 BRA `(.L_x_12) ;  /* 0x0000000000280947 */ /* 0x000fec0003800000 */
[----:B-123--:R-:W1:Y:S01]  /*05f0*/  S2R R2, SR_LANEID ;  /* 0x0000000000027919 */ /* 0x00ee620000000000 */
[----:B------:R-:W-:Y:S05]  /*0600*/  WARPSYNC.ALL ;  /* 0x0000000000007948 */ /* 0x000fea0003800000 */
[----:B-1----:R-:W-:-:S05]  /*0610*/  IMAD.SHL.U32 R7, R2, 0x4, RZ ;  /* 0x0000000402077824 */ /* 0x002fca00078e00ff */
[----:B------:R-:W1:Y:S01]  /*0620*/  LDS R9, [R7+UR7] ;  /* 0x0000000707097984 */ /* 0x000e620008000800 */
[----:B------:R-:W-:-:S05]  /*0630*/  IADD3 R2, P1, R7, UR12, RZ ;  /* 0x0000000c07027c10 */ /* 0x000fca000ff3e0ff */
[----:B------:R-:W-:-:S05]  /*0640*/  IMAD.X R3, RZ, RZ, UR13, P1 ;  /* 0x0000000dff037e24 */ /* 0x000fca00088e06ff */
[----:B-1----:R4:W5:Y:S01]  /*0650*/  ATOMG.E.EXCH.STRONG.GPU PT, RZ, [R2], R9 ;  /* 0x0000000902ff73a8 */ /* 0x00296200041ee100 */
[----:B------:R-:W-:-:S04]  /*0660*/  DEPBAR {5,4,3,2,1,0} ;  /* 0x0000003f0000791a */ /* 0x000fc80000000000 */
[----:B------:R4:W-:Y:S01]  /*0670*/  UTMACCTL.IV [UR12] ;  /* 0x000000000c0079b9 */ /* 0x0009e20008000000 */
[----:B------:R-:W-:Y:S01]  /*0680*/  NOP ;  /* 0x0000000000007918 */ /* 0x000fe20000000000 */
.L_x_12:
[----:B------:R-:W-:Y:S05]  /*0690*/  @P0 BRA `(.L_x_13) ;  /* 0x00000000000c0947 */ /* 0x000fea0003800000 */
[----:B------:R0:W-:Y:S01]  /*06a0*/  UTMACMDFLUSH ;  /* 0x00000000000079b7 */ /* 0x0001e20000000000 */
[----:B------:R-:W-:Y:S05]  /*06b0*/  @P0 BRA `(.L_x_13) ;  /* 0x0000000000040947 */ /* 0x000fea0003800000 */
[----:B------:R-:W-:-:S04]  /*06c0*/  DEPBAR.LE SB0, 0x0 ;  /* 0x000080000000791a */ /* 0x000fc80000000000 */
.L_x_13:
[----:B------:R-:W-:Y:S05]  /*06d0*/  WARPSYNC.ALL ;  /* 0x0000000000007948 */ /* 0x000fea0003800000 */
[----:B-----5:R-:W-:Y:S06]  /*06e0*/  BAR.SYNC.DEFER_BLOCKING 0x0 ;  /* 0x0000000000007b1d */ /* 0x020fec0000010000 */
[----:B------:R-:W-:Y:S02]  /*06f0*/  BSSY B1, `(.L_x_14) ;  /* 0x000000b000017945 */ /* 0x000fe40003800000 */
[----:B------:R-:W-:Y:S06]  /*0700*/  BAR.SYNC.DEFER_BLOCKING 0x0 ;  /* 0x0000000000007b1d */ /* 0x000fec0000010000 */
[----:B------:R5:W-:Y:S01]  /*0710*/  @!P0 STS [R14], RZ ;  /* 0x000000ff0e008388 */ /* 0x000be20000000800 */
[----:B------:R-:W-:Y:S01]  /*0720*/  NOP ;  /* 0x0000000000007918 */ /* 0x000fe20000000000 */
[----:B------:R-:W-:Y:S05]  /*0730*/  @P2 BRA `(.L_x_15) ;  /* 0x0000000000182947 */ /* 0x000fea0003800000 */
[----:B-1234-:R-:W1:Y:S01]  /*0740*/  LDS R2, [UR7+0x8] ;  /* 0x00000807ff027984 */ /* 0x01ee620008000800 */
[----:B------:R-:W2:Y:S01]  /*0750*/  LDC.64 R8, c[0x0][0x218] ;  /* 0x00008600ff087b82 */ /* 0x000ea20000000a00 */
[----:B------:R-:W-:Y:S02]  /*0760*/  IMAD.MOV.U32 R3, RZ, RZ, 0x70 ;  /* 0x00000070ff037424 */ /* 0x000fe400078e00ff */
[----:B--2---:R2:W-:Y:S03]  /*0770*/  STS.64 [UR7], R8 ;  /* 0x00000008ff007988 */ /* 0x0045e60008000a07 */
[----:B-1----:R-:W-:-:S05]  /*0780*/  LOP3.LUT R2, R2, 0x10, R3, 0xd8, !PT ;  /* 0x0000001002027812 */ /* 0x002fca00078ed803 */
[----:B------:R2:W-:Y:S02]  /*0790*/  STS [UR7+0x8], R2 ;  /* 0x00000802ff007988 */ /* 0x0005e40008000807 */
.L_x_15:
[----:B----4-:R-:W-:Y:S05]  /*07a0*/  BSYNC B1 ;  /* 0x0000000000017941 */ /* 0x010fea0003800000 */
.L_x_14:
[----:B------:R-:W-:Y:S04]  /*07b0*/  BSSY B1, `(.L_x_16) ;  /* 0x000000a000017945 */ /* 0x000fe80003800000 */
[----:B------:R-:W-:Y:S05]  /*07c0*/  @P2 BRA `(.L_x_17) ;  /* 0x0000000000202947 */ /* 0x000fea0003800000 */
[----:B-123--:R-:W1:Y:S01]  /*07d0*/  LDS R2, [UR7+0x34] ;  /* 0x00003407ff027984 */ /* 0x00ee620008000800 */
[----:B------:R-:W-:Y:S02]  /*07e0*/  IMAD.MOV.U32 R7, RZ, RZ, 0x3f000000 ;  /* 0x3f000000ff077424 */ /* 0x000fe400078e00ff */
[----:B------:R-:W-:Y:S01]  /*07f0*/  @!P2 IMAD.MOV.U32 R8, RZ, RZ, 0x7f ;  /* 0x0000007fff08a424 */ /* 0x000fe200078e00ff */
[----:B------:R-:W2:Y:S02]  /*0800*/  @!P2 LDS R3, [UR7+0x38] ;  /* 0x00003807ff03a984 */ /* 0x000ea40008000800 */
[----:B-1----:R-:W-:Y:S02]  /*0810*/  LOP3.LUT R2, R2, 0xff000000, R7, 0xb8, !PT ;  /* 0xff00000002027812 */ /* 0x002fe400078eb807 */
[----:B--2---:R-:W-:-:S03]  /*0820*/  @!P2 LOP3.LUT R3, R3, 0xff, R8, 0xb8, !PT ;  /* 0x000000ff0303a812 */ /* 0x004fc600078eb808 */
[----:B------:R4:W-:Y:S04]  /*0830*/  STS [UR7+0x34], R2 ;  /* 0x00003402ff007988 */ /* 0x0009e80008000807 */
[----:B------:R4:W-:Y:S02]  /*0840*/  @!P2 STS [UR7+0x38], R3 ;  /* 0x00003803ff00a988 */ /* 0x0009e40008000807 */
.L_x_17:
[----:B------:R-:W-:Y:S05]  /*0850*/  BSYNC B1 ;  /* 0x0000000000017941 */ /* 0x000fea0003800000 */
.L_x_16:
[----:B------:R-:W-:Y:S04]  /*0860*/  BSSY B1, `(.L_x_18) ;  /* 0x0000004000017945 */ /* 0x000fe80003800000 */
[----:B------:R-:W-:Y:S05]  /*0870*/  @P2 BRA `(.L_x_19) ;  /* 0x0000000000082947 */ /* 0x000fea0003800000 */
[----:B------:R1:W-:Y:S04]  /*0880*/  STS [UR7+0x24], R12 ;  /* 0x0000240cff007988 */ /* 0x0003e80008000807 */
[----:B------:R1:W-:Y:S02]  /*0890*/  STS [UR7+0x20], R5 ;  /* 0x00002005ff007988 */ /* 0x0003e40008000807 */
.L_x_19:
[----:B------:R-:W-:Y:S05]  /*08a0*/  BSYNC B1 ;  /* 0x0000000000017941 */ /* 0x000fea0003800000 */
.L_x_18:
[----:B------:R-:W-:Y:S04]  /*08b0*/  BSSY B1, `(.L_x_20) ;  /* 0x000000e000017945 */ /* 0x000fe80003800000 */
[----:B------:R-:W-:Y:S05]  /*08c0*/  @P2 BRA `(.L_x_21) ;  /* 0x0000000000302947 */ /* 0x000fea0003800000 */
[----:B----4-:R-:W4:Y:S01]  /*08d0*/  LDS R3, [UR7+0x34] ;  /* 0x00003407ff037984 */ /* 0x010f220008000800 */
[----:B-1----:R-:W1:Y:S03]  /*08e0*/  LDC.64 R12, c[0x0][0x240] ;  /* 0x00009000ff0c7b82 */ /* 0x002e660000000a00 */
[----:B--23--:R-:W2:Y:S01]  /*08f0*/  LDS R2, [UR7+0x1c] ;  /* 0x00001c07ff027984 */ /* 0x00cea20008000800 */
[C---:B-1----:R-:W-:Y:S01]  /*0900*/  SHF.L.U64.HI R8, R12.reuse, 0x1, R13 ;  /* 0x000000010c087819 */ /* 0x042fe2000001020d */
[----:B------:R-:W-:-:S03]  /*0910*/  IMAD.SHL.U32 R7, R12, 0x2, RZ ;  /* 0x000000020c077824 */ /* 0x000fc600078e00ff */
[--C-:B------:R-:W-:Y:S02]  /*0920*/  SHF.R.U32.HI R9, RZ, 0x4, R8.reuse ;  /* 0x00000004ff097819 */ /* 0x100fe40000011608 */
[----:B------:R-:W-:-:S05]  /*0930*/  SHF.R.U64 R7, R7, 0x4, R8 ;  /* 0x0000000407077819 */ /* 0x000fca0000001208 */
[----:B------:R1:W-:Y:S01]  /*0940*/  STS [UR7+0xc], R7 ;  /* 0x00000c07ff007988 */ /* 0x0003e20008000807 */
[----:B----4-:R-:W-:Y:S02]  /*0950*/  LOP3.LUT R3, R3, 0x7, RZ, 0xb8, !PT ;  /* 0x0000000703037812 */ /* 0x010fe400078eb8ff */
[----:B--2---:R-:W-:-:S03]  /*0960*/  LOP3.LUT R2, R2, 0xf, R9, 0xb8, !PT ;  /* 0x0000000f02027812 */ /* 0x004fc600078eb809 */
[----:B------:R1:W-:Y:S04]  /*0970*/  STS [UR7+0x34], R3 ;  /* 0x00003403ff007988 */ /* 0x0003e80008000807 */
[----:B------:R1:W-:Y:S02]  /*0980*/  STS [UR7+0x1c], R2 ;  /* 0x00001c02ff007988 */ /* 0x0003e40008000807 */
.L_x_21:
[----:B------:R-:W-:Y:S05]  /*0990*/  BSYNC B1 ;  /* 0x0000000000017941 */ /* 0x000fea0003800000 */
.L_x_20:
[----:B------:R-:W-:Y:S04]  /*09a0*/  BSSY B2, `(.L_x_22) ;  /* 0x000001a000027945 */ /* 0x000fe80003800000 */
[----:B------:R-:W-:Y:S04]  /*09b0*/  BSSY B1, `(.L_x_23) ;  /* 0x0000015000017945 */ /* 0x000fe80003800000 */
[----:B------:R-:W-:Y:S05]  /*09c0*/  @P2 BRA `(.L_x_24) ;  /* 0x0000000000202947 */ /* 0x000fea0003800000 */
[----:B-1234-:R-:W1:Y:S02]  /*09d0*/  LDS R2, [UR7+0x34] ;  /* 0x00003407ff027984 */ /* 0x01ee640008000800 */
[----:B-1----:R-:W-:-:S05]  /*09e0*/  LOP3.LUT R2, R2, 0x38, RZ, 0xb8, !PT ;  /* 0x0000003802027812 */ /* 0x002fca00078eb8ff */
[----:B------:R1:W-:Y:S01]  /*09f0*/  STS [UR7+0x34], R2 ;  /* 0x00003402ff007988 */ /* 0x0003e20008000807 */
[----:B------:R-:W-:Y:S05]  /*0a00*/  @P2 BRA `(.L_x_25) ;  /* 0x0000000000202947 */ /* 0x000fea0003800000 */
[----:B-1----:R-:W1:Y:S01]  /*0a10*/  LDS R2, [UR7+0x8] ;  /* 0x00000807ff027984 */ /* 0x002e620008000800 */
[----:B------:R-:W-:-:S05]  /*0a20*/  IMAD.MOV.U32 R3, RZ, RZ, 0x780 ;  /* 0x00000780ff037424 */ /* 0x000fca00078e00ff */
[----:B-1----:R-:W-:-:S05]  /*0a30*/  LOP3.LUT R2, R2, 0x500, R3, 0xd8, !PT ;  /* 0x0000050002027812 */ /* 0x002fca00078ed803 */
[----:B------:R1:W-:Y:S02]  /*0a40*/  STS [UR7+0x8], R2 ;  /* 0x00000802ff007988 */ /* 0x0003e40008000807 */
.L_x_24:
[----:B------:R-:W-:Y:S05]  /*0a50*/  @P2 BRA `(.L_x_26) ;  /* 0x0000000000282947 */ /* 0x000fea0003800000 */
[----:B-1234-:R-:W1:Y:S02]  /*0a60*/  LDS R2, [UR7+0x8] ;  /* 0x00000807ff027984 */ /* 0x01ee640008000800 */
[----:B-1----:R-:W-:-:S05]  /*0a70*/  LOP3.LUT R2, R2, 0x1800, RZ, 0xb8, !PT ;  /* 0x0000180002027812 */ /* 0x002fca00078eb8ff */
[----:B------:R2:W-:Y:S02]  /*0a80*/  STS [UR7+0x8], R2 ;  /* 0x00000802ff007988 */ /* 0x0005e40008000807 */
.L_x_25:
[----:B------:R-:W-:Y:S05]  /*0a90*/  @P2 BREAK B1 ;  /* 0x0000000000012942 */ /* 0x000fea0003800000 */
[----:B------:R-:W-:Y:S05]  /*0aa0*/  @P2 BRA `(.L_x_27) ;  /* 0x0000000000242947 */ /* 0x000fea0003800000 */
[----:B-12---:R-:W1:Y:S01]  /*0ab0*/  LDS R2, [UR7+0x8] ;  /* 0x00000807ff027984 */ /* 0x006e620008000800 */
[----:B------:R-:W-:-:S05]  /*0ac0*/  IMAD.MOV.U32 R3, RZ, RZ, 0x6000 ;  /* 0x00006000ff037424 */ /* 0x000fca00078e00ff */
[----:B-1----:R-:W-:-:S04]  /*0ad0*/  LOP3.LUT R2, R2, 0x6000, R3, 0xd8, !PT ;  /* 0x0000600002027812 */ /* 0x002fc800078ed803 */
[----:B------:R-:W-:-:S05]  /*0ae0*/  LOP3.LUT R2, R2, 0x400000, RZ, 0xb8, !PT ;  /* 0x0040000002027812 */ /* 0x000fca00078eb8ff */
[----:B------:R1:W-:Y:S02]  /*0af0*/  STS [UR7+0x8], R2 ;  /* 0x00000802ff007988 */ /* 0x0003e40008000807 */
.L_x_26:
[----:B------:R-:W-:Y:S05]  /*0b00*/  BSYNC B1 ;  /* 0x0000000000017941 */ /* 0x000fea0003800000 */
.L_x_23:
[----:B-1234-:R-:W1:Y:S02]  /*0b10*/  @!P2 LDS R2, [UR7+0x8] ;  /* 0x00000807ff02a984 */ /* 0x01ee640008000800 */
[----:B-1----:R-:W-:-:S05]  /*0b20*/  @!P2 LOP3.LUT R2, R2, 0x8000, RZ, 0xb8, !PT ;  /* 0x000080000202a812 */ /* 0x002fca00078eb8ff */
[----:B------:R3:W-:Y:S02]  /*0b30*/  @!P2 STS [UR7+0x8], R2 ;  /* 0x00000802ff00a988 */ /* 0x0007e40008000807 */
.L_x_27:
[----:B------:R-:W-:Y:S05]  /*0b40*/  BSYNC B2 ;  /* 0x0000000000027941 */ /* 0x000fea0003800000 */
.L_x_22:
[----:B------:R-:W-:Y:S05]  /*0b50*/  WARPSYNC.ALL ;  /* 0x0000000000007948 */ /* 0x000fea0003800000 */
[----:B------:R-:W-:-:S04]  /*0b60*/  UIADD3 UR15, UR4, 0x80, URZ ;  /* 0x00000080040f7890 */ /* 0x000fc8000fffe03f */
[----:B------:R-:W-:-:S04]  /*0b70*/  UIADD3 UR14, UP0, UR15, UR16, URZ ;  /* 0x000000100f0e7290 */ /* 0x000fc8000ff1e03f */
[----:B------:R-:W-:Y:S01]  /*0b80*/  ULEA.HI.X.SX32 UR15, UR15, UR17, 0x1, UP0 ;  /* 0x000000110f0f7291 */ /* 0x000fe200080f0e3f */
[----:B------:R-:W-:Y:S11]  /*0b90*/  @P0 BRA `(.L_x_28) ;  /* 0x0000000000280947 */ /* 0x000ff60003800000 */
[----:B-123--:R-:W1:Y:S01]  /*0ba0*/  S2R R2, SR_LANEID ;  /* 0x0000000000027919 */ /* 0x00ee620000000000 */
[----:B------:R-:W-:Y:S05]  /*0bb0*/  WARPSYNC.ALL ;  /* 0x0000000000007948 */ /* 0x000fea0003800000 */
[----:B-1----:R-:W-:-:S05]  /*0bc0*/  IMAD.SHL.U32 R8, R2, 0x4, RZ ;  /* 0x0000000402087824 */ /* 0x002fca00078e00ff */
[----:B------:R-:W1:Y:S01]  /*0bd0*/  LDS R7, [R8+UR7] ;  /* 0x0000000708077984 */ /* 0x000e620008000800 */
[----:B------:R-:W-:-:S05]  /*0be0*/  IADD3 R2, P1, R8, UR14, RZ ;  /* 0x0000000e08027c10 */ /* 0x000fca000ff3e0ff */
[----:B------:R-:W-:-:S05]  /*0bf0*/  IMAD.X R3, RZ, RZ, UR15, P1 ;  /* 0x0000000fff037e24 */ /* 0x000fca00088e06ff */
[----:B-1----:R4:W2:Y:S01]  /*0c00*/  ATOMG.E.EXCH.STRONG.GPU PT, RZ, [R2], R7 ;  /* 0x0000000702ff73a8 */ /* 0x0028a200041ee100 */
[----:B------:R-:W-:-:S04]  /*0c10*/  DEPBAR {5,4,3,2,1,0} ;  /* 0x0000003f0000791a */ /* 0x000fc80000000000 */
[----:B------:R4:W-:Y:S01]  /*0c20*/  UTMACCTL.IV [UR14] ;  /* 0x000000000e0079b9 */ /* 0x0009e20008000000 */
[----:B------:R-:W-:Y:S01]  /*0c30*/  NOP ;  /* 0x0000000000007918 */ /* 0x000fe20000000000 */
.L_x_28:
[----:B------:R-:W-:Y:S05]  /*0c40*/  @P0 BRA `(.L_x_29) ;  /* 0x00000000000c0947 */ /* 0x000fea0003800000 */
[----:B------:R0:W-:Y:S01]  /*0c50*/  UTMACMDFLUSH ;  /* 0x00000000000079b7 */ /* 0x0001e20000000000 */
[----:B------:R-:W-:Y:S05]  /*0c60*/  @P0 BRA `(.L_x_29) ;  /* 0x0000000000040947 */ /* 0x000fea0003800000 */
[----:B------:R-:W-:-:S04]  /*0c70*/  DEPBAR.LE SB0, 0x0 ;  /* 0x000080000000791a */ /* 0x000fc80000000000 */
.L_x_29:
[----:B------:R-:W-:Y:S05]  /*0c80*/  WARPSYNC.ALL ;  /* 0x0000000000007948 */ /* 0x000fea0003800000 */
[----:B--2---:R-:W-:Y:S06]  /*0c90*/  BAR.SYNC.DEFER_BLOCKING 0x0 ;  /* 0x0000000000007b1d */ /* 0x004fec0000010000 */
[----:B------:R-:W-:Y:S02]  /*0ca0*/  BSSY B2, `(.L_x_30) ;  /* 0x000000b000027945 */ /* 0x000fe40003800000 */
[----:B------:R-:W-:Y:S06]  /*0cb0*/  BAR.SYNC.DEFER_BLOCKING 0x0 ;  /* 0x0000000000007b1d */ /* 0x000fec0000010000 */
[----:B------:R2:W-:Y:S01]  /*0cc0*/  @!P0 STS [R14], RZ ;  /* 0x000000ff0e008388 */ /* 0x0005e20000000800 */
[----:B------:R-:W-:Y:S01]  /*0cd0*/  NOP ;  /* 0x0000000000007918 */ /* 0x000fe20000000000 */
[----:B------:R-:W-:Y:S05]  /*0ce0*/  @P2 BRA `(.L_x_31) ;  /* 0x0000000000182947 */ /* 0x000fea0003800000 */
[----:B-1-34-:R-:W1:Y:S01]  /*0cf0*/  LDS R2, [UR7+0x8] ;  /* 0x00000807ff027984 */ /* 0x01ae620008000800 */
[----:B------:R-:W3:Y:S01]  /*0d00*/  LDC.64 R8, c[0x0][0x220] ;  /* 0x00008800ff087b82 */ /* 0x000ee20000000a00 */
[----:B------:R-:W-:Y:S02]  /*0d10*/  IMAD.MOV.U32 R3, RZ, RZ, 0x70 ;  /* 0x00000070ff037424 */ /* 0x000fe400078e00ff */
[----:B---3--:R3:W-:Y:S03]  /*0d20*/  STS.64 [UR7], R8 ;  /* 0x00000008ff007988 */ /* 0x0087e60008000a07 */
[----:B-1----:R-:W-:-:S05]  /*0d30*/  LOP3.LUT R2, R2, 0x10, R3, 0xd8, !PT ;  /* 0x0000001002027812 */ /* 0x002fca00078ed803 */
[----:B------:R3:W-:Y:S02]  /*0d40*/  STS [UR7+0x8], R2 ;  /* 0x00000802ff007988 */ /* 0x0007e40008000807 */
.L_x_31:
[----:B----4-:R-:W-:Y:S05]  /*0d50*/  BSYNC B2 ;  /* 0x0000000000027941 */ /* 0x010fea0003800000 */
.L_x_30:
[----:B------:R-:W-:Y:S04]  /*0d60*/  BSSY B3, `(.L_x_32) ;  /* 0x0000011000037945 */ /* 0x000fe80003800000 */
[----:B------:R-:W-:Y:S04]  /*0d70*/  BSSY B2, `(.L_x_33) ;  /* 0x000000e000027945 */ /* 0x000fe80003800000 */
[----:B------:R-:W-:Y:S05]  /*0d80*/  @P2 BRA `(.L_x_34) ;  /* 0x0000000000242947 */ /* 0x000fea0003800000 */
[----:B-1-3--:R-:W1:Y:S01]  /*0d90*/  LDS R2, [UR7+0x34] ;  /* 0x00003407ff027984 */ /* 0x00ae620008000800 */
[----:B------:R-:W-:-:S05]  /*0da0*/  IMAD.MOV.U32 R3, RZ, RZ, 0x3f000000 ;  /* 0x3f000000ff037424 */ /* 0x000fca00078e00ff */
[----:B-1----:R-:W-:-:S05]  /*0db0*/  LOP3.LUT R2, R2, 0xff000000, R3, 0xb8, !PT ;  /* 0xff00000002027812 */ /* 0x002fca00078eb803 */
[----:B------:R1:W-:Y:S01]  /*0dc0*/  STS [UR7+0x34], R2 ;  /* 0x00003402ff007988 */ /* 0x0003e20008000807 */
[----:B------:R-:W-:Y:S05]  /*0dd0*/  @P2 BRA `(.L_x_35) ;  /* 0x00000000001c2947 */ /* 0x000fea0003800000 */
[----:B-1----:R-:W1:Y:S01]  /*0de0*/  LDS R2, [UR7+0x38] ;  /* 0x00003807ff027984 */ /* 0x002e620008000800 */
[----:B------:R-:W-:-:S05]  /*0df0*/  IMAD.MOV.U32 R3, RZ, RZ, 0x7f ;  /* 0x0000007fff037424 */ /* 0x000fca00078e00ff */
[----:B-1----:R-:W-:-:S05]  /*0e00*/  LOP3.LUT R2, R2, 0xff, R3, 0xb8, !PT ;  /* 0x000000ff02027812 */ /* 0x002fca00078eb803 */
[----:B------:R4:W-:Y:S02]  /*0e10*/  STS [UR7+0x38], R2 ;  /* 0x00003802ff007988 */ /* 0x0009e40008000807 */
.L_x_34:
[----:B------:R-:W-:Y:S05]  /*0e20*/  @P2 BREAK B2 ;  /* 0x0000000000022942 */ /* 0x000fea0003800000 */
[----:B------:R-:W-:Y:S05]  /*0e30*/  @P2 BRA `(.L_x_36) ;  /* 0x00000000000c2947 */ /* 0x000fea0003800000 */
[----:B------:R1:W-:Y:S02]  /*0e40*/  STS [UR7+0x20], R5 ;  /* 0x00002005ff007988 */ /* 0x0003e40008000807 */
.L_x_35:
[----:B------:R-:W-:Y:S05]  /*0e50*/  BSYNC B2 ;  /* 0x0000000000027941 */ /* 0x000fea0003800000 */
.L_x_33:
[----:B------:R1:W-:Y:S02]  /*0e60*/  @!P2 STS [UR7+0x24], R4 ;  /* 0x00002404ff00a988 */ /* 0x0003e40008000807 */
.L_x_36:
[----:B------:R-:W-:Y:S05]  /*0e70*/  BSYNC B3 ;  /* 0x0000000000037941 */ /* 0x000fea0003800000 */
.L_x_32:
[----:B------:R-:W-:Y:S05]  /*0e80*/  WARPSYNC.ALL ;  /* 0x0000000000007948 */ /* 0x000fea0003800000 */
[----:B------:R-:W-:Y:S04]  /*0e90*/  BSSY B3, `(.L_x_37) ;  /* 0x000000e000037945 */ /* 0x000fe80003800000 */
[----:B------:R-:W-:Y:S05]  /*0ea0*/  @P2 BRA `(.L_x_38) ;  /* 0x0000000000302947 */ /* 0x000fea0003800000 */
[----:B------:R-:W5:Y:S01]  /*0eb0*/  LDS R3, [UR7+0x34] ;  /* 0x00003407ff037984 */ /* 0x000f620008000800 */
[----:B-1----:R-:W1:Y:S03]  /*0ec0*/  LDC.64 R4, c[0x0][0x248] ;  /* 0x00009200ff047b82 */ /* 0x002e660000000a00 */
[----:B---34-:R-:W3:Y:S01]  /*0ed0*/  LDS R2, [UR7+0x1c] ;  /* 0x00001c07ff027984 */ /* 0x018ee20008000800 */
[C---:B-1----:R-:W-:Y:S01]  /*0ee0*/  SHF.L.U64.HI R5, R4.reuse, 0x1, R5 ;  /* 0x0000000104057819 */ /* 0x042fe20000010205 */
[----:B------:R-:W-:-:S03]  /*0ef0*/  IMAD.SHL.U32 R4, R4, 0x2, RZ ;  /* 0x0000000204047824 */ /* 0x000fc600078e00ff */
[--C-:B------:R-:W-:Y:S02]  /*0f00*/  SHF.R.U32.HI R7, RZ, 0x4, R5.reuse ;  /* 0x00000004ff077819 */ /* 0x100fe40000011605 */
[----:B------:R-:W-:-:S05]  /*0f10*/  SHF.R.U64 R4, R4, 0x4, R5 ;  /* 0x0000000404047819 */ /* 0x000fca0000001205 */
[----:B------:R1:W-:Y:S01]  /*0f20*/  STS [UR7+0xc], R4 ;  /* 0x00000c04ff007988 */ /* 0x0003e20008000807 */
[----:B-----5:R-:W-:Y:S02]  /*0f30*/  LOP3.LUT R3, R3, 0x7, RZ, 0xb8, !PT ;  /* 0x0000000703037812 */ /* 0x020fe400078eb8ff */
[----:B---3--:R-:W-:-:S03]  /*0f40*/  LOP3.LUT R2, R2, 0xf, R7, 0xb8, !PT ;  /* 0x0000000f02027812 */ /* 0x008fc600078eb807 */
[----:B------:R1:W-:Y:S04]  /*0f50*/  STS [UR7+0x34], R3 ;  /* 0x00003403ff007988 */ /* 0x0003e80008000807 */
[----:B------:R1:W-:Y:S02]  /*0f60*/  STS [UR7+0x1c], R2 ;  /* 0x00001c02ff007988 */ /* 0x0003e40008000807 */
.L_x_38:
[----:B------:R-:W-:Y:S05]  /*0f70*/  BSYNC B3 ;  /* 0x0000000000037941 */ /* 0x000fea0003800000 */
.L_x_37:
[----:B------:R-:W-:Y:S04]  /*0f80*/  BSSY B3, `(.L_x_39) ;  /* 0x000001a000037945 */ /* 0x000fe80003800000 */
[----:B------:R-:W-:Y:S04]  /*0f90*/  BSSY B4, `(.L_x_40) ;  /* 0x0000015000047945 */ /* 0x000fe80003800000 */
[----:B------:R-:W-:Y:S05]  /*0fa0*/  @P2 BRA `(.L_x_41) ;  /* 0x0000000000202947 */ /* 0x000fea0003800000 */
[----:B-1-34-:R-:W1:Y:S02]  /*0fb0*/  LDS R2, [UR7+0x34] ;  /* 0x00003407ff027984 */ /* 0x01ae640008000800 */
[----:B-1----:R-:W-:-:S05]  /*0fc0*/  LOP3.LUT R2, R2, 0x38, RZ, 0xb8, !PT ;  /* 0x0000003802027812 */ /* 0x002fca00078eb8ff */
[----:B------:R1:W-:Y:S01]  /*0fd0*/  STS [UR7+0x34], R2 ;  /* 0x00003402ff007988 */ /* 0x0003e20008000807 */
[----:B------:R-:W-:Y:S05]  /*0fe0*/  @P2 BRA `(.L_x_42) ;  /* 0x0000000000202947 */ /* 0x000fea0003800000 */
[----:B-1----:R-:W1:Y:S01]  /*0ff0*/  LDS R2, [UR7+0x8] ;  /* 0x00000807ff027984 */ /* 0x002e620008000800 */
[----:B------:R-:W-:-:S05]  /*1000*/  IMAD.MOV.U32 R3, RZ, RZ, 0x780 ;  /* 0x00000780ff037424 */ /* 0x000fca00078e00ff */
[----:B-1----:R-:W-:-:S05]  /*1010*/  LOP3.LUT R2, R2, 0x500, R3, 0xd8, !PT ;  /* 0x0000050002027812 */ /* 0x002fca00078ed803 */
[----:B------:R1:W-:Y:S02]  /*1020*/  STS [UR7+0x8], R2 ;  /* 0x00000802ff007988 */ /* 0x0003e40008000807 */
.L_x_41:
[----:B------:R-:W-:Y:S05]  /*1030*/  @P2 BRA `(.L_x_43) ;  /* 0x0000000000282947 */ /* 0x000fea0003800000 */
[----:B-1-34-:R-:W1:Y:S02]  /*1040*/  LDS R2, [UR7+0x8] ;  /* 0x00000807ff027984 */ /* 0x01ae640008000800 */
[----:B-1----:R-:W-:-:S05]  /*1050*/  LOP3.LUT R2, R2, 0x1800, RZ, 0xb8, !PT ;  /* 0x0000180002027812 */ /* 0x002fca00078eb8ff */
[----:B------:R3:W-:Y:S02]  /*1060*/  STS [UR7+0x8], R2 ;  /* 0x00000802ff007988 */ /* 0x0007e40008000807 */
.L_x_42:
[----:B------:R-:W-:Y:S05]  /*1070*/  @P2 BREAK B4 ;  /* 0x0000000000042942 */ /* 0x000fea0003800000 */
[----:B------:R-:W-:Y:S05]  /*1080*/  @P2 BRA `(.L_x_44) ;  /* 0x0000000000242947 */ /* 0x000fea0003800000 */
[----:B-1-3--:R-:W1:Y:S01]  /*1090*/  LDS R2, [UR7+0x8] ;  /* 0x00000807ff027984 */ /* 0x00ae620008000800 */
[----:B------:R-:W-:-:S05]  /*10a0*/  IMAD.MOV.U32 R3, RZ, RZ, 0x6000 ;  /* 0x00006000ff037424 */ /* 0x000fca00078e00ff */
[----:B-1----:R-:W-:-:S04]  /*10b0*/  LOP3.LUT R2, R2, 0x6000, R3, 0xd8, !PT ;  /* 0x0000600002027812 */ /* 0x002fc800078ed803 */
[----:B------:R-:W-:-:S05]  /*10c0*/  LOP3.LUT R2, R2, 0x400000, RZ, 0xb8, !PT ;  /* 0x0040000002027812 */ /* 0x000fca00078eb8ff */
[----:B------:R1:W-:Y:S02]  /*10d0*/  STS [UR7+0x8], R2 ;  /* 0x00000802ff007988 */ /* 0x0003e40008000807 */
.L_x_43:
[----:B------:R-:W-:Y:S05]  /*10e0*/  BSYNC B4 ;  /* 0x0000000000047941 */ /* 0x000fea0003800000 */
.L_x_40:
[----:B-1-34-:R-:W1:Y:S02]  /*10f0*/  @!P2 LDS R2, [UR7+0x8] ;  /* 0x00000807ff02a984 */ /* 0x01ae640008000800 */
[----:B-1----:R-:W-:-:S05]  /*1100*/  @!P2 LOP3.LUT R2, R2, 0x8000, RZ, 0xb8, !PT ;  /* 0x000080000202a812 */ /* 0x002fca00078eb8ff */
[----:B------:R4:W-:Y:S02]  /*1110*/  @!P2 STS [UR7+0x8], R2 ;  /* 0x00000802ff00a988 */ /* 0x0009e40008000807 */
.L_x_44:
[----:B------:R-:W-:Y:S05]  /*1120*/  BSYNC B3 ;  /* 0x0000000000037941 */ /* 0x000fea0003800000 */
.L_x_39:
[----:B------:R-:W-:Y:S05]  /*1130*/  WARPSYNC.ALL ;  /* 0x0000000000007948 */ /* 0x000fea0003800000 */
[----:B------:R-:W-:Y:S01]  /*1140*/  UIADD3 UR4, UR4, 0x100, URZ ;  /* 0x0000010004047890 */ /* 0x000fe2000fffe03f */
[----:B------:R-:W-:Y:S01]  /*1150*/  ISETP.GE.AND P1, PT, R15, 0x1, PT ;  /* 0x000000010f00780c */ /* 0x000fe20003f26270 */
[----:B------:R-:W-:Y:S01]  /*1160*/  IMAD.MOV.U32 R24, RZ, RZ, RZ ;  /* 0x000000ffff187224 */ /* 0x000fe200078e00ff */
[----:B------:R-:W-:Y:S01]  /*1170*/  SHF.R.U32.HI R7, RZ, 0x5, R0 ;  /* 0x00000005ff077819 */ /* 0x000fe20000011600 */
[----:B------:R-:W-:-:S04]  /*1180*/  UIADD3 UR16, UP0, UR4, UR16, URZ ;  /* 0x0000001004107290 */ /* 0x000fc8000ff1e03f */
[----:B------:R-:W-:Y:S01]  /*1190*/  ULEA.HI.X.SX32 UR17, UR4, UR17, 0x1, UP0 ;  /* 0x0000001104117291 */ /* 0x000fe200080f0e3f */
[----:B------:R-:W-:Y:S11]  /*11a0*/  @P0 BRA `(.L_x_45) ;  /* 0x0000000000280947 */ /* 0x000ff60003800000 */
[----:B-1-34-:R-:W1:Y:S01]  /*11b0*/  S2R R2, SR_LANEID ;  /* 0x0000000000027919 */ /* 0x01ae620000000000 */
[----:B------:R-:W-:Y:S05]  /*11c0*/  WARPSYNC.ALL ;  /* 0x0000000000007948 */ /* 0x000fea0003800000 */
[----:B-1----:R-:W-:-:S05]  /*11d0*/  IMAD.SHL.U32 R4, R2, 0x4, RZ ;  /* 0x0000000402047824 */ /* 0x002fca00078e00ff */
[----:B------:R-:W1:Y:S01]  /*11e0*/  LDS R5, [R4+UR7] ;  /* 0x0000000704057984 */ /* 0x000e620008000800 */
[----:B------:R-:W-:-:S05]  /*11f0*/  IADD3 R2, P3, R4, UR16, RZ ;  /* 0x0000001004027c10 */ /* 0x000fca000ff7e0ff */
[----:B------:R-:W-:-:S05]  /*1200*/  IMAD.X R3, RZ, RZ, UR17, P3 ;  /* 0x00000011ff037e24 */ /* 0x000fca00098e06ff */
[----:B-1----:R1:W3:Y:S01]  /*1210*/  ATOMG.E.EXCH.STRONG.GPU PT, RZ, [R2], R5 ;  /* 0x0000000502ff73a8 */ /* 0x0022e200041ee100 */
[----:B------:R-:W-:-:S04]  /*1220*/  DEPBAR {5,4,3,2,1,0} ;  /* 0x0000003f0000791a */ /* 0x000fc80000000000 */
[----:B------:R1:W-:Y:S01]  /*1230*/  UTMACCTL.IV [UR16] ;  /* 0x00000000100079b9 */ /* 0x0003e20008000000 */
[----:B------:R-:W-:Y:S01]  /*1240*/  NOP ;  /* 0x0000000000007918 */ /* 0x000fe20000000000 */
.L_x_45:
[----:B------:R-:W-:Y:S05]  /*1250*/  @P0 BRA `(.L_x_46) ;  /* 0x00000000000c0947 */ /* 0x000fea0003800000 */
[----:B------:R0:W-:Y:S01]  /*1260*/  UTMACMDFLUSH ;  /* 0x00000000000079b7 */ /* 0x0001e20000000000 */
[----:B------:R-:W-:Y:S05]  /*1270*/  @P0 BRA `(.L_x_46) ;  /* 0x0000000000040947 */ /* 0x000fea0003800000 */
[----:B------:R-:W-:-:S04]  /*1280*/  DEPBAR.LE SB0, 0x0 ;  /* 0x000080000000791a */ /* 0x000fc80000000000 */
.L_x_46:
[----:B------:R-:W-:Y:S05]  /*1290*/  WARPSYNC.ALL ;  /* 0x0000000000007948 */ /* 0x000fea0003800000 */
[----:B---3--:R-:W-:Y:S01]  /*12a0*/  BAR.SYNC.DEFER_BLOCKING 0x0 ;  /* 0x0000000000007b1d */ /* 0x008fe20000010000 */
[----:B------:R-:W-:Y:S01]  /*12b0*/  R2UR UR18, R7 ;  /* 0x00000000071272ca */ /* 0x000fe200000e0000 */
[----:B------:R-:W-:Y:S01]  /*12c0*/  USHF.L.U32 UR19, UR32, 0x7, URZ ;  /* 0x0000000720137899 */ /* 0x000fe2000800063f */
[----:B------:R-:W-:Y:S01]  /*12d0*/  IMAD.MOV.U32 R25, RZ, RZ, RZ ;  /* 0x000000ffff197224 */ /* 0x000fe200078e00ff */
[----:B------:R-:W-:Y:S01]  /*12e0*/  USHF.L.U32 UR23, UR33, 0x7, URZ ;  /* 0x0000000721177899 */ /* 0x000fe2000800063f */
[----:B------:R-:W-:Y:S01]  /*12f0*/  CS2R R26, SRZ ;  /* 0x00000000001a7805 */ /* 0x000fe2000001ff00 */
[----:B------:R-:W-:Y:S01]  /*1300*/  VOTEU.ALL UP0, P2 ;  /* 0x00000000003f7886 */ /* 0x000fe20001000000 */
[----:B------:R-:W-:Y:S01]  /*1310*/  UMOV UR4, 0x1 ;  /* 0x0000000100047882 */ /* 0x000fe20000000000 */
[----:B------:R-:W-:Y:S01]  /*1320*/  VOTEU.ALL UP1, P2 ;  /* 0x00000000003f7886 */ /* 0x000fe20001020000 */
[----:B------:R-:W-:Y:S01]  /*1330*/  VOTEU.ALL UP2, P2 ;  /* 0x00000000003f7886 */ /* 0x000fe20001040000 */
[----:B------:R-:W-:Y:S01]  /*1340*/  VOTEU.ALL UP3, P2 ;  /* 0x00000000003f7886 */ /* 0x000fe20001060000 */
[----:B------:R-:W-:-:S04]  /*1350*/  @!UP0 UIADD3 UR8, -UR4, 0x100000, URZ ;  /* 0x0010000004088890 */ /* 0x000fc8000fffe13f */
[----:B------:R-:W-:Y:S02]  /*1360*/  @!UP0 USHF.L.U32 UR9, UR8, 0xb, URZ ;  /* 0x0000000b08098899 */ /* 0x000fe4000800063f */
[----:B------:R-:W-:Y:S01]  /*1370*/  @!UP0 USHF.L.U32 UR8, UR8, 0x1, URZ ;  /* 0x0000000108088899 */ /* 0x000fe2000800063f */
[----:B------:R-:W-:Y:S01]  /*1380*/  CS2R R28, SRZ ;  /* 0x00000000001c7805 */ /* 0x000fe2000001ff00 */
        /* <DEDUP_REMOVED lines=12> */
[----:B------:R-:W-:Y:S01]  /*1450*/  VOTEU.ALL UP0, P2 ;  /* 0x00000000003f7886 */ /* 0x000fe20001000000 */
[----:B------:R-:W-:Y:S02]  /*1460*/  CS2R R36, SRZ ;  /* 0x0000000000247805 */ /* 0x000fe4000001ff00 */
[----:B------:R-:W-:Y:S02]  /*1470*/  CS2R R38, SRZ ;  /* 0x0000000000267805 */ /* 0x000fe4000001ff00 */
[----:B------:R-:W-:Y:S02]  /*1480*/  CS2R R40, SRZ ;  /* 0x0000000000287805 */ /* 0x000fe4000001ff00 */
[----:B------:R-:W-:Y:S01]  /*1490*/  CS2R R42, SRZ ;  /* 0x00000000002a7805 */ /* 0x000fe2000001ff00 */
[----:B------:R-:W3:Y:S02]  /*14a0*/  FENCE.VIEW.ASYNC.S ;  /* 0x00000000000073c6 */ /* 0x000ee40000000000 */
[----:B---3--:R3:W4:Y:S02]  /*14b0*/  @!UP0 SYNCS.EXCH.64 URZ, [UR7+0x40000], UR8 ;  /* 0x04000008073f85b2 */ /* 0x0087240008000100 */
[----:B----4-:R-:W-:Y:S01]  /*14c0*/  BAR.SYNC.DEFER_BLOCKING 0x0 ;  /* 0x0000000000007b1d */ /* 0x010fe20000010000 */
[----:B------:R-:W-:-:S02]  /*14d0*/  CS2R R44, SRZ ;  /* 0x00000000002c7805 */ /* 0x000fc4000001ff00 */
[----:B------:R-:W-:Y:S02]  /*14e0*/  CS2R R46, SRZ ;  /* 0x00000000002e7805 */ /* 0x000fe4000001ff00 */
[----:B------:R-:W-:Y:S02]  /*14f0*/  CS2R R48, SRZ ;  /* 0x0000000000307805 */ /* 0x000fe4000001ff00 */
[----:B------:R-:W-:Y:S02]  /*1500*/  CS2R R50, SRZ ;  /* 0x0000000000327805 */ /* 0x000fe4000001ff00 */
[----:B------:R-:W-:Y:S02]  /*1510*/  CS2R R52, SRZ ;  /* 0x0000000000347805 */ /* 0x000fe4000001ff00 */
[----:B------:R-:W-:Y:S02]  /*1520*/  CS2R R54, SRZ ;  /* 0x0000000000367805 */ /* 0x000fe4000001ff00 */
        /* <DEDUP_REMOVED lines=15> */
[----:B------:R-:W-:Y:S01]  /*1620*/  CS2R R86, SRZ ;  /* 0x0000000000567805 */ /* 0x000fe2000001ff00 */
[----:B------:R3:W4:Y:S02]  /*1630*/  @!UP1 SYNCS.EXCH.64 URZ, [UR7+0x40008], UR10 ;  /* 0x0400080a073f95b2 */ /* 0x0007240008000100 */
[----:B----4-:R-:W-:Y:S06]  /*1640*/  BAR.SYNC.DEFER_BLOCKING 0x0 ;  /* 0x0000000000007b1d */ /* 0x010fec0000010000 */
[----:B------:R3:W4:Y:S02]  /*1650*/  @!UP2 SYNCS.EXCH.64 URZ, [UR7+0x40010], UR20 ;  /* 0x04001014073fa5b2 */ /* 0x0007240008000100 */
[----:B----4-:R-:W-:Y:S06]  /*1660*/  BAR.SYNC.DEFER_BLOCKING 0x0 ;  /* 0x0000000000007b1d */ /* 0x010fec0000010000 */
[----:B------:R3:W4:Y:S01]  /*1670*/  @!UP3 SYNCS.EXCH.64 URZ, [UR7+0x40018], UR4 ;  /* 0x04001804073fb5b2 */ /* 0x0007220008000100 */
[----:B------:R-:W-:Y:S05]  /*1680*/  @!P1 BRA `(.L_x_47) ;  /* 0x0000000400cc9947 */ /* 0x000fea0003800000 */
        /* <DEDUP_REMOVED lines=31> */
[----:B------:R-:W-:Y:S01]  /*1880*/  CS2R R86, SRZ ;  /* 0x0000000000567805 */ /* 0x000fe2000001ff00 */
[----:B---3--:R-:W-:Y:S01]  /*1890*/  UMOV UR4, URZ ;  /* 0x0000003f00047c82 */ /* 0x008fe20008000000 */
[----:B------:R-:W-:-:S05]  /*18a0*/  UMOV UR27, URZ ;  /* 0x0000003f001b7c82 */ /* 0x000fca0008000000 */
.L_x_49:
[----:B----4-:R-:W-:Y:S01]  /*18b0*/  BAR.SYNC.DEFER_BLOCKING 0x0 ;  /* 0x0000000000007b1d */ /* 0x010fe20000010000 */
[----:B------:R-:W-:Y:S01]  /*18c0*/  ULEA UR5, UR4, UR7, 0x3 ;  /* 0x0000000704057291 */ /* 0x000fe2000f8e183f */
[----:B-1----:R-:W-:Y:S01]  /*18d0*/  @!P2 IMAD.MOV.U32 R2, RZ, RZ, 0x10000 ;  /* 0x00010000ff02a424 */ /* 0x002fe200078e00ff */
[----:B------:R-:W-:Y:S01]  /*18e0*/  ELECT P0, URZ, PT ;  /* 0x00000000003f782f */ /* 0x000fe20003800000 */
[----:B------:R-:W-:-:S03]  /*18f0*/  ULEA UR6, UR4, UR7, 0xf ;  /* 0x0000000704067291 */ /* 0x000fc6000f8e783f */
[----:B------:R-:W-:Y:S01]  /*1900*/  ISETP.LT.U32.AND P0, PT, R6, 0x40, P0 ;  /* 0x000000400600780c */ /* 0x000fe20000701070 */
[----:B------:R-:W-:Y:S01]  /*1910*/  ULOP3.LUT UR26, UR18, 0x1, URZ, 0xc0, !UPT ;  /* 0x00000001121a7892 */ /* 0x000fe2000f8ec03f */
[----:B------:R-:W-:-:S03]  /*1920*/  ELECT P1, URZ, PT ;  /* 0x00000000003f782f */ /* 0x000fc60003820000 */
[----:B------:R-:W-:Y:S02]  /*1930*/  ULEA UR20, UR26, UR6, 0xe ;  /* 0x000000061a147291 */ /* 0x000fe4000f8e703f */
[----:B------:R-:W-:Y:S01]  /*1940*/  ULEA UR22, UR26, UR27, 0x6 ;  /* 0x0000001b1a167291 */ /* 0x000fe2000f8e303f */
[----:B------:R-:W-:Y:S01]  /*1950*/  ISETP.LT.U32.AND P1, PT, R6, 0x40, P1 ;  /* 0x000000400600780c */ /* 0x000fe20000f21070 */
[----:B------:R-:W-:-:S04]  /*1960*/  ULEA UR26, UR26, UR19, 0x6 ;  /* 0x000000131a1a7291 */ /* 0x000fc8000f8e303f */
[----:B------:R-:W-:Y:S01]  /*1970*/  VOTEU.ANY UP0, P0 ;  /* 0x00000000003f7886 */ /* 0x000fe20000000100 */
[----:B------:R-:W-:Y:S01]  /*1980*/  VOTEU.ANY UP2, P0 ;  /* 0x00000000003f7886 */ /* 0x000fe20000040100 */
[----:B------:R1:W-:Y:S01]  /*1990*/  @!P2 SYNCS.ARRIVE.TRANS64 RZ, [UR5+0x40000], R2 ;  /* 0x04000002ffffa9a7 */ /* 0x0003e20008000005 */
[----:B------:R3:W-:Y:S06]  /*19a0*/  MEMBAR.ALL.CTA ;  /* 0x0000000000007992 */ /* 0x0007ec0000008000 */
[----:B---3--:R-:W3:Y:S01]  /*19b0*/  FENCE.VIEW.ASYNC.S ;  /* 0x00000000000073c6 */ /* 0x008ee20000000000 */
[----:B------:R-:W-:Y:S01]  /*19c0*/  @UP0 UIADD3 UR21, UR5, 0x40000, URZ ;  /* 0x0004000005150890 */ /* 0x000fe2000fffe03f */
[----:B------:R-:W-:Y:S01]  /*19d0*/  @UP0 UMOV UR8, UR12 ;  /* 0x0000000c00080c82 */ /* 0x000fe20008000000 */
[----:B------:R-:W-:Y:S01]  /*19e0*/  @UP0 UMOV UR9, UR13 ;  /* 0x0000000d00090c82 */ /* 0x000fe20008000000 */
[----:B---3--:R-:W-:Y:S01]  /*19f0*/  VOTEU.ANY UP1, P1 ;  /* 0x00000000003f7886 */ /* 0x008fe20000820100 */
[----:B------:R-:W-:Y:S01]  /*1a00*/  VOTEU.ANY UP3, P1 ;  /* 0x00000000003f7886 */ /* 0x000fe20000860100 */
[----:B-1----:R-:W-:-:S03]  /*1a10*/  SHF.L.U32 R2, R10, 0x1f, RZ ;  /* 0x0000001f0a027819 */ /* 0x002fc600000006ff */
[----:B------:R-:W-:Y:S02]  /*1a20*/  @UP1 UIADD3 UR24, UR20, 0x20000, URZ ;  /* 0x0002000014181890 */ /* 0x000fe4000fffe03f */
[----:B------:R-:W-:Y:S01]  /*1a30*/  @UP1 UIADD3 UR25, UR5, 0x40000, URZ ;  /* 0x0004000005191890 */ /* 0x000fe2000fffe03f */
[----:B------:R-:W-:Y:S01]  /*1a40*/  @UP1 UMOV UR10, UR14 ;  /* 0x0000000e000a1c82 */ /* 0x000fe20008000000 */
[----:B------:R-:W-:Y:S01]  /*1a50*/  @UP1 UMOV UR11, UR15 ;  /* 0x0000000f000b1c82 */ /* 0x000fe20008000000 */
[----:B------:R-:W-:Y:S06]  /*1a60*/  BAR.SYNC.DEFER_BLOCKING 0x0 ;  /* 0x0000000000007b1d */ /* 0x000fec0000010000 */
[----:B------:R1:W-:Y:S02]  /*1a70*/  @UP2 UTMALDG.2D [UR20], [UR8] ;  /* 0x00000014080025b4 */ /* 0x0003e40008008000 */
[----:B------:R-:W-:Y:S06]  /*1a80*/  BAR.SYNC.DEFER_BLOCKING 0x0 ;  /* 0x0000000000007b1d */ /* 0x000fec0000010000 */
[----:B------:R1:W-:Y:S02]  /*1a90*/  @UP3 UTMALDG.2D [UR24], [UR10] ;  /* 0x000000180a0035b4 */ /* 0x0003e40008008000 */
[----:B------:R-:W-:Y:S06]  /*1aa0*/  BAR.SYNC.DEFER_BLOCKING 0x0 ;  /* 0x0000000000007b1d */ /* 0x000fec0000010000 */
[----:B------:R-:W3:Y:S02]  /*1ab0*/  SYNCS.PHASECHK.TRANS64.TRYWAIT P0, [UR5+0x40000], R2 ;  /* 0x04000002ff0075a7 */ /* 0x000ee40008000145 */
[----:B-1-3--:R-:W-:Y:S05]  /*1ac0*/  @!P0 BRA `(.L_x_48) ;  /* 0x0000000800008947 */ /* 0x00afea0003800000 */
.L_x_50:
[----:B------:R-:W-:Y:S01]  /*1ad0*/  USHF.L.U32 UR5, UR18, 0x7, URZ ;  /* 0x0000000712057899 */ /* 0x000fe2000800063f */
[----:B------:R-:W-:Y:S02]  /*1ae0*/  WARPGROUP.DEPBAR.LE gsb0, 0x0 ;  /* 0x00008000000079c5 */ /* 0x000fe40000010000 */
[----:B------:R-:W-:Y:S01]  /*1af0*/  UIADD3 UR8, UR6, 0x20000, URZ ;  /* 0x0002000006087890 */ /* 0x000fe2000fffe03f */
[----:B------:R-:W-:Y:S01]  /*1b00*/  WARPGROUP.ARRIVE ;  /* 0x00000000000079c5 */ /* 0x000fe20000000000 */
[----:B------:R-:W-:Y:S01]  /*1b10*/  ULOP3.LUT UR5, UR5, 0x200, URZ, 0xc0, !UPT ;  /* 0x0000020005057892 */ /* 0x000fe2000f8ec03f */
[----:B------:R-:W1:Y:S01]  /*1b20*/  LDC R2, c[0x0][0x230] ;  /* 0x00008c00ff027b82 */ /* 0x000e620000000800 */
[----:B------:R-:W-:Y:S02]  /*1b30*/  USHF.R.U32.HI UR8, URZ, 0x4, UR8 ;  /* 0x000000043f087899 */ /* 0x000fe40008011608 */
[----:B------:R-:W-:Y:S02]  /*1b40*/  ULEA.HI UR5, UR6, UR5, URZ, 0x1c ;  /* 0x0000000506057291 */ /* 0x000fe4000f8fe03f */
[----:B------:R-:W-:-:S02]  /*1b50*/  USGXT.U32 UR6, UR8, 0xe ;  /* 0x0000000e0806789a */ /* 0x000fc40008000000 */
[----:B------:R-:W-:Y:S02]  /*1b60*/  ULOP3.LUT UR8, UR5, 0x3fff, URZ, 0xc0, !UPT ;  /* 0x00003fff05087892 */ /* 0x000fe4000f8ec03f */
[----:B------:R-:W-:Y:S01]  /*1b70*/  ULOP3.LUT UR10, UR6, 0x4000000, URZ, 0xfc, !UPT ;  /* 0x04000000060a7892 */ /* 0x000fe2000f8efc3f */
[----:B------:R-:W-:Y:S01]  /*1b80*/  UMOV UR9, 0x40000040 ;  /* 0x4000004000097882 */ /* 0x000fe20000000000 */
[----:B------:R-:W-:Y:S01]  /*1b90*/  UMOV UR11, 0x40000040 ;  /* 0x40000040000b7882 */ /* 0x000fe20000000000 */
[----:B------:R-:W-:Y:S01]  /*1ba0*/  UMOV UR5, URZ ;  /* 0x0000003f00057c82 */ /* 0x000fe20008000000 */
[----:B------:R-:W-:Y:S02]  /*1bb0*/  UIADD3 UR27, UR27, 0x80, URZ ;  /* 0x000000801b1b7890 */ /* 0x000fe4000fffe03f */
[----:B------:R-:W-:-:S03]  /*1bc0*/  UIADD3 UR4, UR4, 0x1, URZ ;  /* 0x0000000104047890 */ /* 0x000fc6000fffe03f */
[----:B------:R-:W-:Y:S01]  /*1bd0*/  HGMMA.64x128x16.F32.BF16 R24, gdesc[UR8].tnspB, R24 ;  /* 0x41e00000081879f0 */ /* 0x000fe20008701818 */
[----:B------:R-:W-:Y:S02]  /*1be0*/  UIADD3 UR8, UP0, UR8, 0x2, URZ ;  /* 0x0000000208087890 */ /* 0x000fe4000ff1e03f */
[----:B------:R-:W-:Y:S02]  /*1bf0*/  UIADD3 UR10, UP1, UR6, 0x4000080, URZ ;  /* 0x04000080060a7890 */ /* 0x000fe4000ff3e03f */
[----:B------:R-:W-:Y:S01]  /*1c00*/  UIADD3.X UR9, UR5, 0x40000040, URZ, UP0, !UPT ;  /* 0x4000004005097890 */ /* 0x000fe200087fe43f */
[----:B-1----:R-:W-:Y:S01]  /*1c10*/  ISETP.LE.AND P0, PT, R2, UR27, PT ;  /* 0x0000001b02007c0c */ /* 0x002fe2000bf03270 */
[----:B------:R-:W-:Y:S01]  /*1c20*/  UMOV UR6, URZ ;  /* 0x0000003f00067c82 */ /* 0x000fe20008000000 */
[----:B------:R-:W-:Y:S02]  /*1c30*/  UISETP.NE.U32.AND UP0, UPT, UR4, 0x4, UPT ;  /* 0x000000040400788c */ /* 0x000fe4000bf05070 */
[----:B------:R-:W-:-:S02]  /*1c40*/  UIADD3.X UR11, UR6, 0x40000040, URZ, UP1, !UPT ;  /* 0x40000040060b7890 */ /* 0x000fc40008ffe43f */
[----:B------:R-:W-:Y:S02]  /*1c50*/  UIADD3.64 UR28, UR8, 0x2, URZ ;  /* 0x00000002081c7897 */ /* 0x000fe4000fffe03f */
[----:B------:R-:W-:Y:S02]  /*1c60*/  UIADD3.64 UR30, UR10, 0x80, URZ ;  /* 0x000000800a1e7897 */ /* 0x000fe4000fffe03f */
[----:B------:R-:W-:Y:S02]  /*1c70*/  USEL UR5, URZ, 0x1, UP0 ;  /* 0x000000013f057887 */ /* 0x000fe40008000000 */
[----:B------:R-:W-:-:S04]  /*1c80*/  USEL UR4, UR4, URZ, UP0 ;  /* 0x0000003f04047287 */ /* 0x000fc80008000000 */
[----:B------:R-:W-:Y:S01]  /*1c90*/  LOP3.LUT R10, R10, UR5, RZ, 0x3c, !PT ;  /* 0x000000050a0a7c12 */ /* 0x000fe2000f8e3cff */
[----:B------:R-:W-:-:S12]  /*1ca0*/  HGMMA.64x128x16.F32.BF16 R24, gdesc[UR8].tnspB, R24 ;  /* 0x41e00000081879f0 */ /* 0x000fd80008701818 */
[----:B------:R-:W-:Y:S01]  /*1cb0*/  HGMMA.64x128x16.F32.BF16 R24, gdesc[UR28].tnspB, R24 ;  /* 0x41e000001c1879f0 */ /* 0x000fe20008701818 */
[----:B------:R-:W-:Y:S02]  /*1cc0*/  UIADD3.64 UR28, UR8, 0x4, URZ ;  /* 0x00000004081c7897 */ /* 0x000fe4000fffe03f */
[----:B------:R-:W-:-:S09]  /*1cd0*/  UIADD3.64 UR30, UR10, 0x100, URZ ;  /* 0x000001000a1e7897 */ /* 0x000fd2000fffe03f */
        /* <DEDUP_REMOVED lines=8> */
[----:B------:R-:W-:Y:S02]  /*1d60*/  UIADD3.64 UR30, UR10, 0x280, URZ ;  /* 0x000002800a1e7897 */ /* 0x000fe4000fffe03f */
[----:B------:R-:W-:Y:S02]  /*1d70*/  UIADD3.64 UR8, UR8, 0x404, URZ ;  /* 0x0000040408087897 */ /* 0x000fe4000fffe03f */
[----:B------:R-:W-:-:S05]  /*1d80*/  UIADD3.64 UR10, UR10, 0x300, URZ ;  /* 0x000003000a0a7897 */ /* 0x000fca000fffe03f */
[----:B------:R-:W-:-:S12]  /*1d90*/  HGMMA.64x128x16.F32.BF16 R24, gdesc[UR28].tnspB, R24 ;  /* 0x41e000001c1879f0 */ /* 0x000fd80008701818 */
[----:B------:R-:W-:Y:S01]  /*1da0*/  HGMMA.64x128x16.F32.BF16 R24, gdesc[UR8].tnspB, R24, gsb0 ;  /* 0x41e00000081879f0 */ /* 0x000fe20008001818 */
[----:B------:R-:W-:Y:S05]  /*1db0*/  @!P0 BRA `(.L_x_49) ;  /* 0xfffffff800bc8947 */ /* 0x000fea000383ffff */
.L_x_47:
[----:B------:R-:W-:Y:S02]  /*1dc0*/  WARPGROUP.DEPBAR.LE gsb0, 0x0 ;  /* 0x00008000000079c5 */ /* 0x000fe40000010000 */
[----:B----4-:R-:W-:Y:S01]  /*1dd0*/  BAR.SYNC.DEFER_BLOCKING 0x0 ;  /* 0x0000000000007b1d */ /* 0x010fe20000010000 */
[C---:B-1----:R-:W-:Y:S01]  /*1de0*/  IMAD.SHL.U32 R2, R0.reuse, 0x80, RZ ;  /* 0x0000008000027824 */ /* 0x042fe200078e00ff */
[----:B------:R-:W-:Y:S01]  /*1df0*/  F2FP.BF16.F32.PACK_AB R24, R25, R24 ;  /* 0x000000181918723e */ /* 0x000fe200000010ff */
[----:B------:R-:W-:Y:S01]  /*1e00*/  IMAD.SHL.U32 R3, R0, 0x10, RZ ;  /* 0x0000001000037824 */ /* 0x000fe200078e00ff */
[----:B------:R-:W-:Y:S02]  /*1e10*/  F2FP.BF16.F32.PACK_AB R25, R27, R26 ;  /* 0x0000001a1b19723e */ /* 0x000fe400000010ff */
[----:B------:R-:W-:Y:S02]  /*1e20*/  ELECT P0, URZ, PT ;  /* 0x00000000003f782f */ /* 0x000fe40003800000 */
[----:B------:R-:W-:Y:S01]  /*1e30*/  LOP3.LUT R2, R2, 0x780, RZ, 0xc0, !PT ;  /* 0x0000078002027812 */ /* 0x000fe200078ec0ff */
[----:B------:R-:W-:Y:S01]  /*1e40*/  ULOP3.LUT UR18, UR18, 0x1, URZ, 0xc0, !UPT ;  /* 0x0000000112127892 */ /* 0x000fe2000f8ec03f */
[----:B------:R-:W-:Y:S01]  /*1e50*/  F2FP.BF16.F32.PACK_AB R56, R57, R56 ;  /* 0x000000383938723e */ /* 0x000fe200000010ff */
[----:B---3--:R-:W-:Y:S01]  /*1e60*/  UMOV UR10, UR23 ;  /* 0x00000017000a7c82 */ /* 0x008fe20008000000 */
[----:B------:R-:W-:Y:S01]  /*1e70*/  LOP3.LUT R3, R2, 0x70, R3, 0xf8, !PT ;  /* 0x0000007002037812 */ /* 0x000fe200078ef803 */
[----:B------:R-:W-:Y:S01]  /*1e80*/  ULEA UR8, UR18, UR7, 0xe ;  /* 0x0000000712087291 */ /* 0x000fe2000f8e703f */
[----:B------:R-:W-:Y:S01]  /*1e90*/  F2FP.BF16.F32.PACK_AB R26, R29, R28 ;  /* 0x0000001c1d1a723e */ /* 0x000fe200000010ff */
[----:B------:R-:W-:Y:S01]  /*1ea0*/  ULEA UR9, UR18, UR19, 0x6 ;  /* 0x0000001312097291 */ /* 0x000fe2000f8e303f */
[----:B------:R-:W-:Y:S01]  /*1eb0*/  LOP3.LUT R3, R3, 0x10, R0, 0x78, !PT ;  /* 0x0000001003037812 */ /* 0x000fe200078e7800 */
[----:B------:R-:W-:Y:S01]  /*1ec0*/  IMAD.SHL.U32 R0, R0, 0x40, RZ ;  /* 0x0000004000007824 */ /* 0x000fe200078e00ff */
[----:B------:R-:W-:-:S02]  /*1ed0*/  F2FP.BF16.F32.PACK_AB R27, R31, R30 ;  /* 0x0000001e1f1b723e */ /* 0x000fc400000010ff */
[----:B------:R-:W-:Y:S02]  /*1ee0*/  F2FP.BF16.F32.PACK_AB R32, R33, R32 ;  /* 0x000000202120723e */ /* 0x000fe400000010ff */
[----:B------:R-:W-:Y:S02]  /*1ef0*/  LOP3.LUT R0, R3, 0x3800, R0, 0xf8, !PT ;  /* 0x0000380003007812 */ /* 0x000fe400078ef800 */
[----:B------:R-:W-:Y:S01]  /*1f00*/  F2FP.BF16.F32.PACK_AB R57, R59, R58 ;  /* 0x0000003a3b39723e */ /* 0x000fe200000010ff */
[----:B------:R-:W1:Y:S02]  /*1f10*/  @!P2 SYNCS.CCTL.IV [UR7+0x40000] ;  /* 0x04000000ff00a9b1 */ /* 0x000e640008000007 */
[----:B-1----:R-:W-:Y:S01]  /*1f20*/  BAR.SYNC.DEFER_BLOCKING 0x0 ;  /* 0x0000000000007b1d */ /* 0x002fe20000010000 */
[C---:B------:R-:W-:Y:S01]  /*1f30*/  LOP3.LUT R3, R0.reuse, 0x20, RZ, 0x3c, !PT ;  /* 0x0000002000037812 */ /* 0x040fe200078e3cff */
[C---:B------:R-:W-:Y:S01]  /*1f40*/  VIADD R2, R0.reuse, UR7 ;  /* 0x0000000700027c36 */ /* 0x040fe20008000000 */
[----:B------:R-:W-:-:S02]  /*1f50*/  LOP3.LUT R4, R0, 0x40, RZ, 0x3c, !PT ;  /* 0x0000004000047812 */ /* 0x000fc400078e3cff */
[----:B------:R-:W-:Y:S01]  /*1f60*/  F2FP.BF16.F32.PACK_AB R33, R35, R34 ;  /* 0x000000222321723e */ /* 0x000fe200000010ff */
[----:B------:R-:W-:Y:S01]  /*1f70*/  VIADD R3, R3, UR7 ;  /* 0x0000000703037c36 */ /* 0x000fe20008000000 */
[----:B------:R-:W-:Y:S01]  /*1f80*/  F2FP.BF16.F32.PACK_AB R58, R61, R60 ;  /* 0x0000003c3d3a723e */ /* 0x000fe200000010ff */
[----:B------:R-:W-:Y:S01]  /*1f90*/  VIADD R4, R4, UR7 ;  /* 0x0000000704047c36 */ /* 0x000fe20008000000 */
[----:B------:R-:W-:Y:S02]  /*1fa0*/  F2FP.BF16.F32.PACK_AB R59, R63, R62 ;  /* 0x0000003e3f3b723e */ /* 0x000fe400000010ff */
[----:B------:R-:W-:Y:S02]  /*1fb0*/  F2FP.BF16.F32.PACK_AB R64, R65, R64 ;  /* 0x000000404140723e */ /* 0x000fe400000010ff */
[----:B------:R-:W-:Y:S02]  /*1fc0*/  LOP3.LUT R0, R0, 0x60, RZ, 0x3c, !PT ;  /* 0x0000006000007812 */ /* 0x000fe400078e3cff */
[----:B------:R-:W-:-:S02]  /*1fd0*/  F2FP.BF16.F32.PACK_AB R34, R37, R36 ;  /* 0x000000242522723e */ /* 0x000fc400000010ff */
[----:B------:R-:W-:Y:S01]  /*1fe0*/  F2FP.BF16.F32.PACK_AB R35, R39, R38 ;  /* 0x000000262723723e */ /* 0x000fe200000010ff */
[----:B------:R-:W-:Y:S01]  /*1ff0*/  VIADD R0, R0, UR7 ;  /* 0x0000000700007c36 */ /* 0x000fe20008000000 */
[----:B------:R-:W-:Y:S02]  /*2000*/  F2FP.BF16.F32.PACK_AB R40, R41, R40 ;  /* 0x000000282928723e */ /* 0x000fe400000010ff */
[----:B------:R-:W-:Y:S02]  /*2010*/  F2FP.BF16.F32.PACK_AB R65, R67, R66 ;  /* 0x000000424341723e */ /* 0x000fe400000010ff */
[----:B------:R-:W-:Y:S01]  /*2020*/  F2FP.BF16.F32.PACK_AB R41, R43, R42 ;  /* 0x0000002a2b29723e */ /* 0x000fe200000010ff */
[----:B------:R-:W1:Y:S02]  /*2030*/  @!P2 SYNCS.CCTL.IV [UR7+0x40008] ;  /* 0x04000800ff00a9b1 */ /* 0x000e640008000007 */
[----:B-1----:R-:W-:Y:S01]  /*2040*/  BAR.SYNC.DEFER_BLOCKING 0x0 ;  /* 0x0000000000007b1d */ /* 0x002fe20000010000 */
[----:B------:R-:W-:-:S02]  /*2050*/  F2FP.BF16.F32.PACK_AB R66, R69, R68 ;  /* 0x000000444542723e */ /* 0x000fc400000010ff */
[----:B------:R-:W-:Y:S02]  /*2060*/  F2FP.BF16.F32.PACK_AB R67, R71, R70 ;  /* 0x000000464743723e */ /* 0x000fe400000010ff */
[----:B------:R-:W-:Y:S02]  /*2070*/  F2FP.BF16.F32.PACK_AB R72, R73, R72 ;  /* 0x000000484948723e */ /* 0x000fe400000010ff */
[----:B------:R-:W-:Y:S02]  /*2080*/  F2FP.BF16.F32.PACK_AB R42, R45, R44 ;  /* 0x0000002c2d2a723e */ /* 0x000fe400000010ff */
[----:B------:R-:W-:Y:S02]  /*2090*/  F2FP.BF16.F32.PACK_AB R43, R47, R46 ;  /* 0x0000002e2f2b723e */ /* 0x000fe400000010ff */
[----:B------:R-:W-:Y:S02]  /*20a0*/  F2FP.BF16.F32.PACK_AB R48, R49, R48 ;  /* 0x000000303130723e */ /* 0x000fe400000010ff */
[----:B------:R-:W-:-:S02]  /*20b0*/  F2FP.BF16.F32.PACK_AB R73, R75, R74 ;  /* 0x0000004a4b49723e */ /* 0x000fc400000010ff */
[----:B------:R-:W-:Y:S02]  /*20c0*/  F2FP.BF16.F32.PACK_AB R49, R51, R50 ;  /* 0x000000323331723e */ /* 0x000fe400000010ff */
[----:B------:R-:W-:Y:S02]  /*20d0*/  F2FP.BF16.F32.PACK_AB R74, R77, R76 ;  /* 0x0000004c4d4a723e */ /* 0x000fe400000010ff */
        /* <DEDUP_REMOVED lines=9> */
[----:B------:R-:W-:-:S13]  /*2170*/  ISETP.LT.U32.AND P0, PT, R6, 0x40, P0 ;  /* 0x000000400600780c */ /* 0x000fda0000701070 */
[----:B------:R-:W-:Y:S01]  /*2180*/  VOTEU.ANY UP0, P0 ;  /* 0x00000000003f7886 */ /* 0x000fe20000000100 */
[----:B------:R-:W-:Y:S01]  /*2190*/  VOTEU.ANY UP1, P0 ;  /* 0x00000000003f7886 */ /* 0x000fe20000020100 */
[----:B------:R-:W1:Y:S02]  /*21a0*/  @!P2 SYNCS.CCTL.IV [UR7+0x40018] ;  /* 0x04001800ff00a9b1 */ /* 0x000e640008000007 */
[----:B-1----:R-:W-:Y:S01]  /*21b0*/  STSM.16.M88.4 [R2], R24 ;  /* 0x0000001802007844 */ /* 0x002fe20000000200 */
[----:B------:R-:W-:Y:S01]  /*21c0*/  @UP0 UMOV UR4, UR16 ;  /* 0x0000001000040c82 */ /* 0x000fe20008000000 */
[----:B------:R-:W-:Y:S02]  /*21d0*/  @UP0 UMOV UR5, UR17 ;  /* 0x0000001100050c82 */ /* 0x000fe40008000000 */
[----:B------:R-:W-:Y:S04]  /*21e0*/  STSM.16.M88.4 [R2+0x4000], R56 ;  /* 0x0040003802007844 */ /* 0x000fe80000000200 */
[----:B------:R-:W-:Y:S04]  /*21f0*/  STSM.16.M88.4 [R3], R32 ;  /* 0x0000002003007844 */ /* 0x000fe80000000200 */
[----:B------:R-:W-:Y:S04]  /*2200*/  STSM.16.M88.4 [R3+0x4000], R64 ;  /* 0x0040004003007844 */ /* 0x000fe80000000200 */
[----:B------:R-:W-:Y:S04]  /*2210*/  STSM.16.M88.4 [R4], R40 ;  /* 0x0000002804007844 */ /* 0x000fe80000000200 */
[----:B------:R-:W-:Y:S04]  /*2220*/  STSM.16.M88.4 [R4+0x4000], R72 ;  /* 0x0040004804007844 */ /* 0x000fe80000000200 */
[----:B------:R-:W-:Y:S04]  /*2230*/  STSM.16.M88.4 [R0], R48 ;  /* 0x0000003000007844 */ /* 0x000fe80000000200 */
[----:B------:R-:W-:Y:S01]  /*2240*/  STSM.16.M88.4 [R0+0x4000], R80 ;  /* 0x0040005000007844 */ /* 0x000fe20000000200 */
[----:B------:R1:W-:Y:S06]  /*2250*/  MEMBAR.ALL.CTA ;  /* 0x0000000000007992 */ /* 0x0003ec0000008000 */
[----:B-1----:R-:W1:Y:S02]  /*2260*/  FENCE.VIEW.ASYNC.S ;  /* 0x00000000000073c6 */ /* 0x002e640000000000 */
[----:B-1----:R-:W-:Y:S06]  /*2270*/  BAR.SYNC.DEFER_BLOCKING 0x0 ;  /* 0x0000000000007b1d */ /* 0x002fec0000010000 */
[----:B------:R1:W-:Y:S01]  /*2280*/  @UP1 UTMASTG.2D [UR8], [UR4] ;  /* 0x00000008040013b5 */ /* 0x0003e20008008000 */
[----:B------:R0:W-:Y:S01]  /*2290*/  UTMACMDFLUSH ;  /* 0x00000000000079b7 */ /* 0x0001e20000000000 */
[----:B------:R-:W-:-:S04]  /*22a0*/  DEPBAR.LE SB0, 0x0 ;  /* 0x000080000000791a */ /* 0x000fc80000000000 */
[----:B------:R-:W-:Y:S06]  /*22b0*/  BAR.SYNC.DEFER_BLOCKING 0x0 ;  /* 0x0000000000007b1d */ /* 0x000fec0000010000 */
[----:B-1----:R-:W-:Y:S05]  /*22c0*/  EXIT ;  /* 0x000000000000794d */ /* 0x002fea0003800000 */
.L_x_48:
[----:B------:R-:W1:Y:S02]  /*22d0*/  SYNCS.PHASECHK.TRANS64.TRYWAIT P0, [UR5+0x40000], R2 ;  /* 0x04000002ff0075a7 */ /* 0x000e640008000145 */
[----:B-1----:R-:W-:Y:S05]  /*22e0*/  @!P0 BRA `(.L_x_48) ;  /* 0xfffffffc00f88947 */ /* 0x002fea000383ffff */
[----:B------:R-:W-:Y:S05]  /*22f0*/  BRA `(.L_x_50) ;  /* 0xfffffff400f47947 */ /* 0x000fea000383ffff */
.L_x_51:
[----:B------:R-:W-:-:S00]  /*2300*/  BRA `(.L_x_51) ;  /* 0xfffffffc00fc7947 */ /* 0x000fc0000383ffff */
[----:B------:R-:W-:-:S00]  /*2310*/  NOP ;  /* 0x0000000000007918 */ /* 0x000fc00000000000 */
        /* <DEDUP_REMOVED lines=14> */
.L_x_52:


//--------------------- .nv.shared.gluon_wgmma    --------------------------
	.section	.nv.shared.gluon_wgmma,"aw",@nobits
	.sectionflags	@""
	.align	16
	.zero		1024


//--------------------- .nv.shared.reserved.0     --------------------------
	.section	.nv.shared.reserved.0,"aw",@nobits
	.weak		__nv_reservedSMEM_offset_0_alias
	.size		__nv_reservedSMEM_offset_0_alias, 0, 0
	.other		__nv_reservedSMEM_offset_0_alias,@"STO_CUDA_RESERVED_SHARED STV_DEFAULT"
__nv_reservedSMEM_offset_0_alias:
	.zero		0


//--------------------- .nv.constant0.gluon_wgmma --------------------------
	.section	.nv.constant0.gluon_wgmma,"a",@progbits
	.sectionflags	@""
	.align	4
.nv.constant0.gluon_wgmma:
	.zero		608


//--------------------- SYMBOLS --------------------------

	.type		.nv.reservedSmem.offset0,@object
	.size		.nv.reservedSmem.offset0,0x4
